	.target	sm_103a

	.elftype	@"ET_EXEC"


//--------------------- .note.nv.tkinfo           --------------------------
	.section	.note.nv.tkinfo,"",@"SHT_NOTE"
	.sectionflags	@"SHF_NOTE_NV_TKINFO"
	.tkinfo
        /*0018*/ 	.word	0x00000002
        /*0030*/ 	.string	""
        /*0030*/ 	.string	"ptxas"
        /*0030*/ 	.string	"Cuda compilation tools, release 13.0, V13.0.88"
        /*0030*/ 	.string	"Build cuda_13.0.r13.0/compiler.36424714_0"
        /*0030*/ 	.string	"-arch sm_103a -m 64 "



//--------------------- .note.nv.cuinfo           --------------------------
	.section	.note.nv.cuinfo,"",@"SHT_NOTE"
	.sectionflags	@"SHF_NOTE_NV_CUINFO"
        /*0018*/ 	.short	0x0002
        /*001a*/ 	.short	0x0067
        /*001c*/ 	.short	0x0082
	.zero		2


//--------------------- .nv.info                  --------------------------
	.section	.nv.info,"",@"SHT_CUDA_INFO"
	.align	4


	//----- nvinfo : EIATTR_REGCOUNT
	.align		4
        /*0000*/ 	.byte	0x04, 0x2f
        /*0002*/ 	.short	(.L_12 - .L_11)
	.align		4
.L_11:
        /*0004*/ 	.word	index@(_ZN7cutlass13device_kernelIN5flash11enable_sm90INS1_16FlashAttnFwdSm90INS1_25CollectiveMainloopFwdSm90ILi2EN4cute5tupleIJNS5_1CILi1EEES8_S8_EEENS6_IJNS7_ILi64EEESA_SA_EEELi512ENS_6half_tEfNS_4arch4Sm90ELb1ELb0ELb0ELb1ELb0ELb1ELb1ELb0ELb0ELb1ELb0ELb0EEENS1_21CollectiveEpilogueFwdINS6_IJSA_NS7_ILi512EEESA_EEES9_SC_SE_Li256ELb1ELb1ELb0ELb0EEENS1_36VarlenDynamicPersistentTileSchedulerILi64ELi64ELi256ELi128ELb0ELb1ELb1ELb1ELb1ELb1EEEEEEEEEvNT_6ParamsE)
        /*0008*/ 	.word	0x00000004


	//----- nvinfo : EIATTR_FRAME_SIZE
	.align		4
.L_12:
        /*000c*/ 	.byte	0x04, 0x11
        /*000e*/ 	.short	(.L_14 - .L_13)
	.align		4
.L_13:
        /*0010*/ 	.word	index@(_ZN7cutlass13device_kernelIN5flash11enable_sm90INS1_16FlashAttnFwdSm90INS1_25CollectiveMainloopFwdSm90ILi2EN4cute5tupleIJNS5_1CILi1EEES8_S8_EEENS6_IJNS7_ILi64EEESA_SA_EEELi512ENS_6half_tEfNS_4arch4Sm90ELb1ELb0ELb0ELb1ELb0ELb1ELb1ELb0ELb0ELb1ELb0ELb0EEENS1_21CollectiveEpilogueFwdINS6_IJSA_NS7_ILi512EEESA_EEES9_SC_SE_Li256ELb1ELb1ELb0ELb0EEENS1_36VarlenDynamicPersistentTileSchedulerILi64ELi64ELi256ELi128ELb0ELb1ELb1ELb1ELb1ELb1EEEEEEEEEvNT_6ParamsE)
        /*0014*/ 	.word	0x00000000


	//----- nvinfo : EIATTR_REGCOUNT
	.align		4
.L_14:
        /*0018*/ 	.byte	0x04, 0x2f
        /*001a*/ 	.short	(.L_16 - .L_15)
	.align		4
.L_15:
        /*001c*/ 	.word	index@(_ZN7cutlass13device_kernelIN5flash11enable_sm90INS1_16FlashAttnFwdSm90INS1_25CollectiveMainloopFwdSm90ILi2EN4cute5tupleIJNS5_1CILi1EEES8_S8_EEENS6_IJNS7_ILi64EEESA_SA_EEELi512ENS_6half_tEfNS_4arch4Sm90ELb1ELb0ELb0ELb1ELb0ELb0ELb1ELb0ELb0ELb1ELb0ELb0EEENS1_21CollectiveEpilogueFwdINS6_IJSA_NS7_ILi512EEESA_EEES9_SC_SE_Li256ELb1ELb1ELb0ELb0EEENS1_36VarlenDynamicPersistentTileSchedulerILi64ELi64ELi256ELi128ELb0ELb1ELb1ELb1ELb1ELb1EEEEEEEEEvNT_6ParamsE)
        /*0020*/ 	.word	0x00000004


	//----- nvinfo : EIATTR_FRAME_SIZE
	.align		4
.L_16:
        /*0024*/ 	.byte	0x04, 0x11
        /*0026*/ 	.short	(.L_18 - .L_17)
	.align		4
.L_17:
        /*0028*/ 	.word	index@(_ZN7cutlass13device_kernelIN5flash11enable_sm90INS1_16FlashAttnFwdSm90INS1_25CollectiveMainloopFwdSm90ILi2EN4cute5tupleIJNS5_1CILi1EEES8_S8_EEENS6_IJNS7_ILi64EEESA_SA_EEELi512ENS_6half_tEfNS_4arch4Sm90ELb1ELb0ELb0ELb1ELb0ELb0ELb1ELb0ELb0ELb1ELb0ELb0EEENS1_21CollectiveEpilogueFwdINS6_IJSA_NS7_ILi512EEESA_EEES9_SC_SE_Li256ELb1ELb1ELb0ELb0EEENS1_36VarlenDynamicPersistentTileSchedulerILi64ELi64ELi256ELi128ELb0ELb1ELb1ELb1ELb1ELb1EEEEEEEEEvNT_6ParamsE)
        /*002c*/ 	.word	0x00000000


	//----- nvinfo : EIATTR_REGCOUNT
	.align		4
.L_18:
        /*0030*/ 	.byte	0x04, 0x2f
        /*0032*/ 	.short	(.L_20 - .L_19)
	.align		4
.L_19:
        /*0034*/ 	.word	index@(_ZN7cutlass13device_kernelIN5flash11enable_sm90INS1_16FlashAttnFwdSm90INS1_25CollectiveMainloopFwdSm90ILi2EN4cute5tupleIJNS5_1CILi1EEES8_S8_EEENS6_IJNS7_ILi64EEESA_SA_EEELi512ENS_6half_tEfNS_4arch4Sm90ELb1ELb0ELb0ELb1ELb0ELb1ELb0ELb0ELb0ELb1ELb0ELb0EEENS1_21CollectiveEpilogueFwdINS6_IJSA_NS7_ILi512EEESA_EEES9_SC_SE_Li256ELb1ELb1ELb0ELb0EEENS1_36VarlenDynamicPersistentTileSchedulerILi64ELi64ELi256ELi128ELb0ELb1ELb1ELb1ELb1ELb1EEEEEEEEEvNT_6ParamsE)
        /*0038*/ 	.word	0x00000004


	//----- nvinfo : EIATTR_FRAME_SIZE
	.align		4
.L_20:
        /*003c*/ 	.byte	0x04, 0x11
        /*003e*/ 	.short	(.L_22 - .L_21)
	.align		4
.L_21:
        /*0040*/ 	.word	index@(_ZN7cutlass13device_kernelIN5flash11enable_sm90INS1_16FlashAttnFwdSm90INS1_25CollectiveMainloopFwdSm90ILi2EN4cute5tupleIJNS5_1CILi1EEES8_S8_EEENS6_IJNS7_ILi64EEESA_SA_EEELi512ENS_6half_tEfNS_4arch4Sm90ELb1ELb0ELb0ELb1ELb0ELb1ELb0ELb0ELb0ELb1ELb0ELb0EEENS1_21CollectiveEpilogueFwdINS6_IJSA_NS7_ILi512EEESA_EEES9_SC_SE_Li256ELb1ELb1ELb0ELb0EEENS1_36VarlenDynamicPersistentTileSchedulerILi64ELi64ELi256ELi128ELb0ELb1ELb1ELb1ELb1ELb1EEEEEEEEEvNT_6ParamsE)
        /*0044*/ 	.word	0x00000000


	//----- nvinfo : EIATTR_REGCOUNT
	.align		4
.L_22:
        /*0048*/ 	.byte	0x04, 0x2f
        /*004a*/ 	.short	(.L_24 - .L_23)
	.align		4
.L_23:
        /*004c*/ 	.word	index@(_ZN7cutlass13device_kernelIN5flash11enable_sm90INS1_16FlashAttnFwdSm90INS1_25CollectiveMainloopFwdSm90ILi2EN4cute5tupleIJNS5_1CILi1EEES8_S8_EEENS6_IJNS7_ILi64EEESA_SA_EEELi512ENS_6half_tEfNS_4arch4Sm90ELb1ELb0ELb0ELb1ELb0ELb0ELb0ELb0ELb0ELb1ELb0ELb0EEENS1_21CollectiveEpilogueFwdINS6_IJSA_NS7_ILi512EEESA_EEES9_SC_SE_Li256ELb1ELb1ELb0ELb0EEENS1_36VarlenDynamicPersistentTileSchedulerILi64ELi64ELi256ELi128ELb0ELb1ELb1ELb1ELb1ELb1EEEEEEEEEvNT_6ParamsE)
        /*0050*/ 	.word	0x00000004


	//----- nvinfo : EIATTR_FRAME_SIZE
	.align		4
.L_24:
        /*0054*/ 	.byte	0x04, 0x11
        /*0056*/ 	.short	(.L_26 - .L_25)
	.align		4
.L_25:
        /*0058*/ 	.word	index@(_ZN7cutlass13device_kernelIN5flash11enable_sm90INS1_16FlashAttnFwdSm90INS1_25CollectiveMainloopFwdSm90ILi2EN4cute5tupleIJNS5_1CILi1EEES8_S8_EEENS6_IJNS7_ILi64EEESA_SA_EEELi512ENS_6half_tEfNS_4arch4Sm90ELb1ELb0ELb0ELb1ELb0ELb0ELb0ELb0ELb0ELb1ELb0ELb0EEENS1_21CollectiveEpilogueFwdINS6_IJSA_NS7_ILi512EEESA_EEES9_SC_SE_Li256ELb1ELb1ELb0ELb0EEENS1_36VarlenDynamicPersistentTileSchedulerILi64ELi64ELi256ELi128ELb0ELb1ELb1ELb1ELb1ELb1EEEEEEEEEvNT_6ParamsE)
        /*005c*/ 	.word	0x00000000


	//----- nvinfo : EIATTR_REGCOUNT
	.align		4
.L_26:
        /*0060*/ 	.byte	0x04, 0x2f
        /*0062*/ 	.short	(.L_28 - .L_27)
	.align		4
.L_27:
        /*0064*/ 	.word	index@(_ZN7cutlass13device_kernelIN5flash11enable_sm90INS1_16FlashAttnFwdSm90INS1_25CollectiveMainloopFwdSm90ILi2EN4cute5tupleIJNS5_1CILi1EEES8_S8_EEENS6_IJNS7_ILi64EEESA_SA_EEELi512ENS_6half_tEfNS_4arch4Sm90ELb1ELb0ELb0ELb0ELb0ELb0ELb1ELb0ELb0ELb1ELb0ELb0EEENS1_21CollectiveEpilogueFwdINS6_IJSA_NS7_ILi512EEESA_EEES9_SC_SE_Li256ELb0ELb1ELb0ELb0EEENS1_30DynamicPersistentTileSchedulerILi256ELi128ELb0ELb1ELb1EEEEEEEEEvNT_6ParamsE)
        /*0068*/ 	.word	0x00000004


	//----- nvinfo : EIATTR_FRAME_SIZE
	.align		4
.L_28:
        /*006c*/ 	.byte	0x04, 0x11
        /*006e*/ 	.short	(.L_30 - .L_29)
	.align		4
.L_29:
        /*0070*/ 	.word	index@(_ZN7cutlass13device_kernelIN5flash11enable_sm90INS1_16FlashAttnFwdSm90INS1_25CollectiveMainloopFwdSm90ILi2EN4cute5tupleIJNS5_1CILi1EEES8_S8_EEENS6_IJNS7_ILi64EEESA_SA_EEELi512ENS_6half_tEfNS_4arch4Sm90ELb1ELb0ELb0ELb0ELb0ELb0ELb1ELb0ELb0ELb1ELb0ELb0EEENS1_21CollectiveEpilogueFwdINS6_IJSA_NS7_ILi512EEESA_EEES9_SC_SE_Li256ELb0ELb1ELb0ELb0EEENS1_30DynamicPersistentTileSchedulerILi256ELi128ELb0ELb1ELb1EEEEEEEEEvNT_6ParamsE)
        /*0074*/ 	.word	0x00000000


	//----- nvinfo : EIATTR_REGCOUNT
	.align		4
.L_30:
        /*0078*/ 	.byte	0x04, 0x2f
        /*007a*/ 	.short	(.L_32 - .L_31)
	.align		4
.L_31:
        /*007c*/ 	.word	index@(_ZN7cutlass13device_kernelIN5flash11enable_sm90INS1_16FlashAttnFwdSm90INS1_25CollectiveMainloopFwdSm90ILi2EN4cute5tupleIJNS5_1CILi1EEES8_S8_EEENS6_IJNS7_ILi64EEESA_SA_EEELi512ENS_6half_tEfNS_4arch4Sm90ELb1ELb0ELb0ELb0ELb0ELb0ELb0ELb0ELb0ELb1ELb0ELb0EEENS1_21CollectiveEpilogueFwdINS6_IJSA_NS7_ILi512EEESA_EEES9_SC_SE_Li256ELb0ELb1ELb0ELb0EEENS1_30DynamicPersistentTileSchedulerILi256ELi128ELb0ELb1ELb1EEEEEEEEEvNT_6ParamsE)
        /*0080*/ 	.word	0x00000004


	//----- nvinfo : EIATTR_FRAME_SIZE
	.align		4
.L_32:
        /*0084*/ 	.byte	0x04, 0x11
        /*0086*/ 	.short	(.L_34 - .L_33)
	.align		4
.L_33:
        /*0088*/ 	.word	index@(_ZN7cutlass13device_kernelIN5flash11enable_sm90INS1_16FlashAttnFwdSm90INS1_25CollectiveMainloopFwdSm90ILi2EN4cute5tupleIJNS5_1CILi1EEES8_S8_EEENS6_IJNS7_ILi64EEESA_SA_EEELi512ENS_6half_tEfNS_4arch4Sm90ELb1ELb0ELb0ELb0ELb0ELb0ELb0ELb0ELb0ELb1ELb0ELb0EEENS1_21CollectiveEpilogueFwdINS6_IJSA_NS7_ILi512EEESA_EEES9_SC_SE_Li256ELb0ELb1ELb0ELb0EEENS1_30DynamicPersistentTileSchedulerILi256ELi128ELb0ELb1ELb1EEEEEEEEEvNT_6ParamsE)
        /*008c*/ 	.word	0x00000000


	//----- nvinfo : EIATTR_REGCOUNT
	.align		4
.L_34:
        /*0090*/ 	.byte	0x04, 0x2f
        /*0092*/ 	.short	(.L_36 - .L_35)
	.align		4
.L_35:
        /*0094*/ 	.word	index@(_ZN7cutlass13device_kernelIN5flash11enable_sm90INS1_16FlashAttnFwdSm90INS1_25CollectiveMainloopFwdSm90ILi2EN4cute5tupleIJNS5_1CILi1EEES8_S8_EEENS6_IJNS7_ILi64EEESA_SA_EEELi512ENS_6half_tEfNS_4arch4Sm90ELb0ELb1ELb0ELb1ELb0ELb1ELb1ELb0ELb0ELb1ELb0ELb0EEENS1_21CollectiveEpilogueFwdINS6_IJSA_NS7_ILi512EEESA_EEES9_SC_SE_Li256ELb1ELb1ELb0ELb0EEENS1_36VarlenDynamicPersistentTileSchedulerILi64ELi64ELi256ELi128ELb0ELb1ELb1ELb1ELb0ELb1EEEEEEEEEvNT_6ParamsE)
        /*0098*/ 	.word	0x00000004


	//----- nvinfo : EIATTR_FRAME_SIZE
	.align		4
.L_36:
        /*009c*/ 	.byte	0x04, 0x11
        /*009e*/ 	.short	(.L_38 - .L_37)
	.align		4
.L_37:
        /*00a0*/ 	.word	index@(_ZN7cutlass13device_kernelIN5flash11enable_sm90INS1_16FlashAttnFwdSm90INS1_25CollectiveMainloopFwdSm90ILi2EN4cute5tupleIJNS5_1CILi1EEES8_S8_EEENS6_IJNS7_ILi64EEESA_SA_EEELi512ENS_6half_tEfNS_4arch4Sm90ELb0ELb1ELb0ELb1ELb0ELb1ELb1ELb0ELb0ELb1ELb0ELb0EEENS1_21CollectiveEpilogueFwdINS6_IJSA_NS7_ILi512EEESA_EEES9_SC_SE_Li256ELb1ELb1ELb0ELb0EEENS1_36VarlenDynamicPersistentTileSchedulerILi64ELi64ELi256ELi128ELb0ELb1ELb1ELb1ELb0ELb1EEEEEEEEEvNT_6ParamsE)
        /*00a4*/ 	.word	0x00000000


	//----- nvinfo : EIATTR_REGCOUNT
	.align		4
.L_38:
        /*00a8*/ 	.byte	0x04, 0x2f
        /*00aa*/ 	.short	(.L_40 - .L_39)
	.align		4
.L_39:
        /*00ac*/ 	.word	index@(_ZN7cutlass13device_kernelIN5flash11enable_sm90INS1_16FlashAttnFwdSm90INS1_25CollectiveMainloopFwdSm90ILi2EN4cute5tupleIJNS5_1CILi1EEES8_S8_EEENS6_IJNS7_ILi64EEESA_SA_EEELi512ENS_6half_tEfNS_4arch4Sm90ELb0ELb1ELb0ELb1ELb0ELb0ELb1ELb0ELb0ELb1ELb0ELb0EEENS1_21CollectiveEpilogueFwdINS6_IJSA_NS7_ILi512EEESA_EEES9_SC_SE_Li256ELb1ELb1ELb0ELb0EEENS1_36VarlenDynamicPersistentTileSchedulerILi64ELi64ELi256ELi128ELb0ELb1ELb1ELb1ELb0ELb1EEEEEEEEEvNT_6ParamsE)
        /*00b0*/ 	.word	0x00000004


	//----- nvinfo : EIATTR_FRAME_SIZE
	.align		4
.L_40:
        /*00b4*/ 	.byte	0x04, 0x11
        /*00b6*/ 	.short	(.L_42 - .L_41)
	.align		4
.L_41:
        /*00b8*/ 	.word	index@(_ZN7cutlass13device_kernelIN5flash11enable_sm90INS1_16FlashAttnFwdSm90INS1_25CollectiveMainloopFwdSm90ILi2EN4cute5tupleIJNS5_1CILi1EEES8_S8_EEENS6_IJNS7_ILi64EEESA_SA_EEELi512ENS_6half_tEfNS_4arch4Sm90ELb0ELb1ELb0ELb1ELb0ELb0ELb1ELb0ELb0ELb1ELb0ELb0EEENS1_21CollectiveEpilogueFwdINS6_IJSA_NS7_ILi512EEESA_EEES9_SC_SE_Li256ELb1ELb1ELb0ELb0EEENS1_36VarlenDynamicPersistentTileSchedulerILi64ELi64ELi256ELi128ELb0ELb1ELb1ELb1ELb0ELb1EEEEEEEEEvNT_6ParamsE)
        /*00bc*/ 	.word	0x00000000


	//----- nvinfo : EIATTR_REGCOUNT
	.align		4
.L_42:
        /*00c0*/ 	.byte	0x04, 0x2f
        /*00c2*/ 	.short	(.L_44 - .L_43)
	.align		4
.L_43:
        /*00c4*/ 	.word	index@(_ZN7cutlass13device_kernelIN5flash11enable_sm90INS1_16FlashAttnFwdSm90INS1_25CollectiveMainloopFwdSm90ILi2EN4cute5tupleIJNS5_1CILi1EEES8_S8_EEENS6_IJNS7_ILi64EEESA_SA_EEELi512ENS_6half_tEfNS_4arch4Sm90ELb0ELb1ELb0ELb1ELb0ELb1ELb0ELb0ELb0ELb1ELb0ELb0EEENS1_21CollectiveEpilogueFwdINS6_IJSA_NS7_ILi512EEESA_EEES9_SC_SE_Li256ELb1ELb1ELb0ELb0EEENS1_36VarlenDynamicPersistentTileSchedulerILi64ELi64ELi256ELi128ELb0ELb1ELb1ELb1ELb0ELb1EEEEEEEEEvNT_6ParamsE)
        /*00c8*/ 	.word	0x00000004


	//----- nvinfo : EIATTR_FRAME_SIZE
	.align		4
.L_44:
        /*00cc*/ 	.byte	0x04, 0x11
        /*00ce*/ 	.short	(.L_46 - .L_45)
	.align		4
.L_45:
        /*00d0*/ 	.word	index@(_ZN7cutlass13device_kernelIN5flash11enable_sm90INS1_16FlashAttnFwdSm90INS1_25CollectiveMainloopFwdSm90ILi2EN4cute5tupleIJNS5_1CILi1EEES8_S8_EEENS6_IJNS7_ILi64EEESA_SA_EEELi512ENS_6half_tEfNS_4arch4Sm90ELb0ELb1ELb0ELb1ELb0ELb1ELb0ELb0ELb0ELb1ELb0ELb0EEENS1_21CollectiveEpilogueFwdINS6_IJSA_NS7_ILi512EEESA_EEES9_SC_SE_Li256ELb1ELb1ELb0ELb0EEENS1_36VarlenDynamicPersistentTileSchedulerILi64ELi64ELi256ELi128ELb0ELb1ELb1ELb1ELb0ELb1EEEEEEEEEvNT_6ParamsE)
        /*00d4*/ 	.word	0x00000000


	//----- nvinfo : EIATTR_REGCOUNT
	.align		4
.L_46:
        /*00d8*/ 	.byte	0x04, 0x2f
        /*00da*/ 	.short	(.L_48 - .L_47)
	.align		4
.L_47:
        /*00dc*/ 	.word	index@(_ZN7cutlass13device_kernelIN5flash11enable_sm90INS1_16FlashAttnFwdSm90INS1_25CollectiveMainloopFwdSm90ILi2EN4cute5tupleIJNS5_1CILi1EEES8_S8_EEENS6_IJNS7_ILi64EEESA_SA_EEELi512ENS_6half_tEfNS_4arch4Sm90ELb0ELb1ELb0ELb1ELb0ELb0ELb0ELb0ELb0ELb1ELb0ELb0EEENS1_21CollectiveEpilogueFwdINS6_IJSA_NS7_ILi512EEESA_EEES9_SC_SE_Li256ELb1ELb1ELb0ELb0EEENS1_36VarlenDynamicPersistentTileSchedulerILi64ELi64ELi256ELi128ELb0ELb1ELb1ELb1ELb0ELb1EEEEEEEEEvNT_6ParamsE)
        /*00e0*/ 	.word	0x00000004


	//----- nvinfo : EIATTR_FRAME_SIZE
	.align		4
.L_48:
        /*00e4*/ 	.byte	0x04, 0x11
        /*00e6*/ 	.short	(.L_50 - .L_49)
	.align		4
.L_49:
        /*00e8*/ 	.word	index@(_ZN7cutlass13device_kernelIN5flash11enable_sm90INS1_16FlashAttnFwdSm90INS1_25CollectiveMainloopFwdSm90ILi2EN4cute5tupleIJNS5_1CILi1EEES8_S8_EEENS6_IJNS7_ILi64EEESA_SA_EEELi512ENS_6half_tEfNS_4arch4Sm90ELb0ELb1ELb0ELb1ELb0ELb0ELb0ELb0ELb0ELb1ELb0ELb0EEENS1_21CollectiveEpilogueFwdINS6_IJSA_NS7_ILi512EEESA_EEES9_SC_SE_Li256ELb1ELb1ELb0ELb0EEENS1_36VarlenDynamicPersistentTileSchedulerILi64ELi64ELi256ELi128ELb0ELb1ELb1ELb1ELb0ELb1EEEEEEEEEvNT_6ParamsE)
        /*00ec*/ 	.word	0x00000000


	//----- nvinfo : EIATTR_REGCOUNT
	.align		4
.L_50:
        /*00f0*/ 	.byte	0x04, 0x2f
        /*00f2*/ 	.short	(.L_52 - .L_51)
	.align		4
.L_51:
        /*00f4*/ 	.word	index@(_ZN7cutlass13device_kernelIN5flash11enable_sm90INS1_16FlashAttnFwdSm90INS1_25CollectiveMainloopFwdSm90ILi2EN4cute5tupleIJNS5_1CILi1EEES8_S8_EEENS6_IJNS7_ILi64EEESA_SA_EEELi512ENS_6half_tEfNS_4arch4Sm90ELb0ELb1ELb0ELb0ELb0ELb0ELb1ELb0ELb0ELb1ELb0ELb0EEENS1_21CollectiveEpilogueFwdINS6_IJSA_NS7_ILi512EEESA_EEES9_SC_SE_Li256ELb0ELb1ELb0ELb0EEENS1_30DynamicPersistentTileSchedulerILi256ELi128ELb0ELb1ELb1EEEEEEEEEvNT_6ParamsE)
        /*00f8*/ 	.word	0x00000004


	//----- nvinfo : EIATTR_FRAME_SIZE
	.align		4
.L_52:
        /*00fc*/ 	.byte	0x04, 0x11
        /*00fe*/ 	.short	(.L_54 - .L_53)
	.align		4
.L_53:
        /*0100*/ 	.word	index@(_ZN7cutlass13device_kernelIN5flash11enable_sm90INS1_16FlashAttnFwdSm90INS1_25CollectiveMainloopFwdSm90ILi2EN4cute5tupleIJNS5_1CILi1EEES8_S8_EEENS6_IJNS7_ILi64EEESA_SA_EEELi512ENS_6half_tEfNS_4arch4Sm90ELb0ELb1ELb0ELb0ELb0ELb0ELb1ELb0ELb0ELb1ELb0ELb0EEENS1_21CollectiveEpilogueFwdINS6_IJSA_NS7_ILi512EEESA_EEES9_SC_SE_Li256ELb0ELb1ELb0ELb0EEENS1_30DynamicPersistentTileSchedulerILi256ELi128ELb0ELb1ELb1EEEEEEEEEvNT_6ParamsE)
        /*0104*/ 	.word	0x00000000


	//----- nvinfo : EIATTR_REGCOUNT
	.align		4
.L_54:
        /*0108*/ 	.byte	0x04, 0x2f
        /*010a*/ 	.short	(.L_56 - .L_55)
	.align		4
.L_55:
        /*010c*/ 	.word	index@(_ZN7cutlass13device_kernelIN5flash11enable_sm90INS1_16FlashAttnFwdSm90INS1_25CollectiveMainloopFwdSm90ILi2EN4cute5tupleIJNS5_1CILi1EEES8_S8_EEENS6_IJNS7_ILi64EEESA_SA_EEELi512ENS_6half_tEfNS_4arch4Sm90ELb0ELb1ELb0ELb0ELb0ELb0ELb0ELb0ELb0ELb1ELb0ELb0EEENS1_21CollectiveEpilogueFwdINS6_IJSA_NS7_ILi512EEESA_EEES9_SC_SE_Li256ELb0ELb1ELb0ELb0EEENS1_30DynamicPersistentTileSchedulerILi256ELi128ELb0ELb1ELb1EEEEEEEEEvNT_6ParamsE)
        /*0110*/ 	.word	0x00000004


	//----- nvinfo : EIATTR_FRAME_SIZE
	.align		4
.L_56:
        /*0114*/ 	.byte	0x04, 0x11
        /*0116*/ 	.short	(.L_58 - .L_57)
	.align		4
.L_57:
        /*0118*/ 	.word	index@(_ZN7cutlass13device_kernelIN5flash11enable_sm90INS1_16FlashAttnFwdSm90INS1_25CollectiveMainloopFwdSm90ILi2EN4cute5tupleIJNS5_1CILi1EEES8_S8_EEENS6_IJNS7_ILi64EEESA_SA_EEELi512ENS_6half_tEfNS_4arch4Sm90ELb0ELb1ELb0ELb0ELb0ELb0ELb0ELb0ELb0ELb1ELb0ELb0EEENS1_21CollectiveEpilogueFwdINS6_IJSA_NS7_ILi512EEESA_EEES9_SC_SE_Li256ELb0ELb1ELb0ELb0EEENS1_30DynamicPersistentTileSchedulerILi256ELi128ELb0ELb1ELb1EEEEEEEEEvNT_6ParamsE)
        /*011c*/ 	.word	0x00000000


	//----- nvinfo : EIATTR_REGCOUNT
	.align		4
.L_58:
        /*0120*/ 	.byte	0x04, 0x2f
        /*0122*/ 	.short	(.L_60 - .L_59)
	.align		4
.L_59:
        /*0124*/ 	.word	index@(_ZN7cutlass13device_kernelIN5flash11enable_sm90INS1_16FlashAttnFwdSm90INS1_25CollectiveMainloopFwdSm90ILi2EN4cute5tupleIJNS5_1CILi1EEES8_S8_EEENS6_IJNS7_ILi64EEESA_SA_EEELi512ENS_6half_tEfNS_4arch4Sm90ELb0ELb0ELb0ELb1ELb0ELb1ELb1ELb0ELb0ELb1ELb0ELb0EEENS1_21CollectiveEpilogueFwdINS6_IJSA_NS7_ILi512EEESA_EEES9_SC_SE_Li256ELb1ELb1ELb0ELb0EEENS1_36VarlenDynamicPersistentTileSchedulerILi64ELi64ELi256ELi128ELb0ELb1ELb1ELb0ELb1ELb1EEEEEEEEEvNT_6ParamsE)
        /*0128*/ 	.word	0x00000004


	//----- nvinfo : EIATTR_FRAME_SIZE
	.align		4
.L_60:
        /*012c*/ 	.byte	0x04, 0x11
        /*012e*/ 	.short	(.L_62 - .L_61)
	.align		4
.L_61:
        /*0130*/ 	.word	index@(_ZN7cutlass13device_kernelIN5flash11enable_sm90INS1_16FlashAttnFwdSm90INS1_25CollectiveMainloopFwdSm90ILi2EN4cute5tupleIJNS5_1CILi1EEES8_S8_EEENS6_IJNS7_ILi64EEESA_SA_EEELi512ENS_6half_tEfNS_4arch4Sm90ELb0ELb0ELb0ELb1ELb0ELb1ELb1ELb0ELb0ELb1ELb0ELb0EEENS1_21CollectiveEpilogueFwdINS6_IJSA_NS7_ILi512EEESA_EEES9_SC_SE_Li256ELb1ELb1ELb0ELb0EEENS1_36VarlenDynamicPersistentTileSchedulerILi64ELi64ELi256ELi128ELb0ELb1ELb1ELb0ELb1ELb1EEEEEEEEEvNT_6ParamsE)
        /*0134*/ 	.word	0x00000000


	//----- nvinfo : EIATTR_REGCOUNT
	.align		4
.L_62:
        /*0138*/ 	.byte	0x04, 0x2f
        /*013a*/ 	.short	(.L_64 - .L_63)
	.align		4
.L_63:
        /*013c*/ 	.word	index@(_ZN7cutlass13device_kernelIN5flash11enable_sm90INS1_16FlashAttnFwdSm90INS1_25CollectiveMainloopFwdSm90ILi2EN4cute5tupleIJNS5_1CILi1EEES8_S8_EEENS6_IJNS7_ILi64EEESA_SA_EEELi512ENS_6half_tEfNS_4arch4Sm90ELb0ELb0ELb0ELb1ELb0ELb0ELb1ELb0ELb0ELb1ELb0ELb0EEENS1_21CollectiveEpilogueFwdINS6_IJSA_NS7_ILi512EEESA_EEES9_SC_SE_Li256ELb1ELb1ELb0ELb0EEENS1_36VarlenDynamicPersistentTileSchedulerILi64ELi64ELi256ELi128ELb0ELb1ELb1ELb0ELb1ELb1EEEEEEEEEvNT_6ParamsE)
        /*0140*/ 	.word	0x00000004


	//----- nvinfo : EIATTR_FRAME_SIZE
	.align		4
.L_64:
        /*0144*/ 	.byte	0x04, 0x11
        /*0146*/ 	.short	(.L_66 - .L_65)
	.align		4
.L_65:
        /*0148*/ 	.word	index@(_ZN7cutlass13device_kernelIN5flash11enable_sm90INS1_16FlashAttnFwdSm90INS1_25CollectiveMainloopFwdSm90ILi2EN4cute5tupleIJNS5_1CILi1EEES8_S8_EEENS6_IJNS7_ILi64EEESA_SA_EEELi512ENS_6half_tEfNS_4arch4Sm90ELb0ELb0ELb0ELb1ELb0ELb0ELb1ELb0ELb0ELb1ELb0ELb0EEENS1_21CollectiveEpilogueFwdINS6_IJSA_NS7_ILi512EEESA_EEES9_SC_SE_Li256ELb1ELb1ELb0ELb0EEENS1_36VarlenDynamicPersistentTileSchedulerILi64ELi64ELi256ELi128ELb0ELb1ELb1ELb0ELb1ELb1EEEEEEEEEvNT_6ParamsE)
        /*014c*/ 	.word	0x00000000


	//----- nvinfo : EIATTR_REGCOUNT
	.align		4
.L_66:
        /*0150*/ 	.byte	0x04, 0x2f
        /*0152*/ 	.short	(.L_68 - .L_67)
	.align		4
.L_67:
        /*0154*/ 	.word	index@(_ZN7cutlass13device_kernelIN5flash11enable_sm90INS1_16FlashAttnFwdSm90INS1_25CollectiveMainloopFwdSm90ILi2EN4cute5tupleIJNS5_1CILi1EEES8_S8_EEENS6_IJNS7_ILi64EEESA_SA_EEELi512ENS_6half_tEfNS_4arch4Sm90ELb0ELb0ELb0ELb1ELb0ELb1ELb0ELb0ELb0ELb1ELb0ELb0EEENS1_21CollectiveEpilogueFwdINS6_IJSA_NS7_ILi512EEESA_EEES9_SC_SE_Li256ELb1ELb1ELb0ELb0EEENS1_36VarlenDynamicPersistentTileSchedulerILi64ELi64ELi256ELi128ELb0ELb1ELb1ELb0ELb1ELb1EEEEEEEEEvNT_6ParamsE)
        /*0158*/ 	.word	0x00000004


	//----- nvinfo : EIATTR_FRAME_SIZE
	.align		4
.L_68:
        /*015c*/ 	.byte	0x04, 0x11
        /*015e*/ 	.short	(.L_70 - .L_69)
	.align		4
.L_69:
        /*0160*/ 	.word	index@(_ZN7cutlass13device_kernelIN5flash11enable_sm90INS1_16FlashAttnFwdSm90INS1_25CollectiveMainloopFwdSm90ILi2EN4cute5tupleIJNS5_1CILi1EEES8_S8_EEENS6_IJNS7_ILi64EEESA_SA_EEELi512ENS_6half_tEfNS_4arch4Sm90ELb0ELb0ELb0ELb1ELb0ELb1ELb0ELb0ELb0ELb1ELb0ELb0EEENS1_21CollectiveEpilogueFwdINS6_IJSA_NS7_ILi512EEESA_EEES9_SC_SE_Li256ELb1ELb1ELb0ELb0EEENS1_36VarlenDynamicPersistentTileSchedulerILi64ELi64ELi256ELi128ELb0ELb1ELb1ELb0ELb1ELb1EEEEEEEEEvNT_6ParamsE)
        /*0164*/ 	.word	0x00000000


	//----- nvinfo : EIATTR_REGCOUNT
	.align		4
.L_70:
        /*0168*/ 	.byte	0x04, 0x2f
        /*016a*/ 	.short	(.L_72 - .L_71)
	.align		4
.L_71:
        /*016c*/ 	.word	index@(_ZN7cutlass13device_kernelIN5flash11enable_sm90INS1_16FlashAttnFwdSm90INS1_25CollectiveMainloopFwdSm90ILi2EN4cute5tupleIJNS5_1CILi1EEES8_S8_EEENS6_IJNS7_ILi64EEESA_SA_EEELi512ENS_6half_tEfNS_4arch4Sm90ELb0ELb0ELb0ELb1ELb0ELb0ELb0ELb0ELb0ELb1ELb0ELb0EEENS1_21CollectiveEpilogueFwdINS6_IJSA_NS7_ILi512EEESA_EEES9_SC_SE_Li256ELb1ELb1ELb0ELb0EEENS1_36VarlenDynamicPersistentTileSchedulerILi64ELi64ELi256ELi128ELb0ELb1ELb1ELb0ELb1ELb1EEEEEEEEEvNT_6ParamsE)
        /*0170*/ 	.word	0x00000004


	//----- nvinfo : EIATTR_FRAME_SIZE
	.align		4
.L_72:
        /*0174*/ 	.byte	0x04, 0x11
        /*0176*/ 	.short	(.L_74 - .L_73)
	.align		4
.L_73:
        /*0178*/ 	.word	index@(_ZN7cutlass13device_kernelIN5flash11enable_sm90INS1_16FlashAttnFwdSm90INS1_25CollectiveMainloopFwdSm90ILi2EN4cute5tupleIJNS5_1CILi1EEES8_S8_EEENS6_IJNS7_ILi64EEESA_SA_EEELi512ENS_6half_tEfNS_4arch4Sm90ELb0ELb0ELb0ELb1ELb0ELb0ELb0ELb0ELb0ELb1ELb0ELb0EEENS1_21CollectiveEpilogueFwdINS6_IJSA_NS7_ILi512EEESA_EEES9_SC_SE_Li256ELb1ELb1ELb0ELb0EEENS1_36VarlenDynamicPersistentTileSchedulerILi64ELi64ELi256ELi128ELb0ELb1ELb1ELb0ELb1ELb1EEEEEEEEEvNT_6ParamsE)
        /*017c*/ 	.word	0x00000000


	//----- nvinfo : EIATTR_REGCOUNT
	.align		4
.L_74:
        /*0180*/ 	.byte	0x04, 0x2f
        /*0182*/ 	.short	(.L_76 - .L_75)
	.align		4
.L_75:
        /*0184*/ 	.word	index@(_ZN7cutlass13device_kernelIN5flash11enable_sm90INS1_16FlashAttnFwdSm90INS1_25CollectiveMainloopFwdSm90ILi2EN4cute5tupleIJNS5_1CILi1EEES8_S8_EEENS6_IJNS7_ILi64EEESA_SA_EEELi512ENS_6half_tEfNS_4arch4Sm90ELb0ELb0ELb0ELb0ELb0ELb0ELb1ELb0ELb0ELb1ELb0ELb0EEENS1_21CollectiveEpilogueFwdINS6_IJSA_NS7_ILi512EEESA_EEES9_SC_SE_Li256ELb0ELb1ELb0ELb0EEENS1_29StaticPersistentTileSchedulerILb0EEEEEEEEEvNT_6ParamsE)
        /*0188*/ 	.word	0x00000004


	//----- nvinfo : EIATTR_FRAME_SIZE
	.align		4
.L_76:
        /*018c*/ 	.byte	0x04, 0x11
        /*018e*/ 	.short	(.L_78 - .L_77)
	.align		4
.L_77:
        /*0190*/ 	.word	index@(_ZN7cutlass13device_kernelIN5flash11enable_sm90INS1_16FlashAttnFwdSm90INS1_25CollectiveMainloopFwdSm90ILi2EN4cute5tupleIJNS5_1CILi1EEES8_S8_EEENS6_IJNS7_ILi64EEESA_SA_EEELi512ENS_6half_tEfNS_4arch4Sm90ELb0ELb0ELb0ELb0ELb0ELb0ELb1ELb0ELb0ELb1ELb0ELb0EEENS1_21CollectiveEpilogueFwdINS6_IJSA_NS7_ILi512EEESA_EEES9_SC_SE_Li256ELb0ELb1ELb0ELb0EEENS1_29StaticPersistentTileSchedulerILb0EEEEEEEEEvNT_6ParamsE)
        /*0194*/ 	.word	0x00000000


	//----- nvinfo : EIATTR_REGCOUNT
	.align		4
.L_78:
        /*0198*/ 	.byte	0x04, 0x2f
        /*019a*/ 	.short	(.L_80 - .L_79)
	.align		4
.L_79:
        /*019c*/ 	.word	index@(_ZN7cutlass13device_kernelIN5flash11enable_sm90INS1_16FlashAttnFwdSm90INS1_25CollectiveMainloopFwdSm90ILi2EN4cute5tupleIJNS5_1CILi1EEES8_S8_EEENS6_IJNS7_ILi64EEESA_SA_EEELi512ENS_6half_tEfNS_4arch4Sm90ELb0ELb0ELb0ELb0ELb0ELb0ELb0ELb0ELb0ELb1ELb0ELb0EEENS1_21CollectiveEpilogueFwdINS6_IJSA_NS7_ILi512EEESA_EEES9_SC_SE_Li256ELb0ELb1ELb0ELb0EEENS1_29StaticPersistentTileSchedulerILb0EEEEEEEEEvNT_6ParamsE)
        /*01a0*/ 	.word	0x00000004


	//----- nvinfo : EIATTR_FRAME_SIZE
	.align		4
.L_80:
        /*01a4*/ 	.byte	0x04, 0x11
        /*01a6*/ 	.short	(.L_82 - .L_81)
	.align		4
.L_81:
        /*01a8*/ 	.word	index@(_ZN7cutlass13device_kernelIN5flash11enable_sm90INS1_16FlashAttnFwdSm90INS1_25CollectiveMainloopFwdSm90ILi2EN4cute5tupleIJNS5_1CILi1EEES8_S8_EEENS6_IJNS7_ILi64EEESA_SA_EEELi512ENS_6half_tEfNS_4arch4Sm90ELb0ELb0ELb0ELb0ELb0ELb0ELb0ELb0ELb0ELb1ELb0ELb0EEENS1_21CollectiveEpilogueFwdINS6_IJSA_NS7_ILi512EEESA_EEES9_SC_SE_Li256ELb0ELb1ELb0ELb0EEENS1_29StaticPersistentTileSchedulerILb0EEEEEEEEEvNT_6ParamsE)
        /*01ac*/ 	.word	0x00000000


	//----- nvinfo : EIATTR_MIN_STACK_SIZE
	.align		4
.L_82:
        /*01b0*/ 	.byte	0x04, 0x12
        /*01b2*/ 	.short	(.L_84 - .L_83)
	.align		4
.L_83:
        /*01b4*/ 	.word	index@(_ZN7cutlass13device_kernelIN5flash11enable_sm90INS1_16FlashAttnFwdSm90INS1_25CollectiveMainloopFwdSm90ILi2EN4cute5tupleIJNS5_1CILi1EEES8_S8_EEENS6_IJNS7_ILi64EEESA_SA_EEELi512ENS_6half_tEfNS_4arch4Sm90ELb0ELb0ELb0ELb0ELb0ELb0ELb0ELb0ELb0ELb1ELb0ELb0EEENS1_21CollectiveEpilogueFwdINS6_IJSA_NS7_ILi512EEESA_EEES9_SC_SE_Li256ELb0ELb1ELb0ELb0EEENS1_29StaticPersistentTileSchedulerILb0EEEEEEEEEvNT_6ParamsE)
        /*01b8*/ 	.word	0x00000000


	//----- nvinfo : EIATTR_MIN_STACK_SIZE
	.align		4
.L_84:
        /*01bc*/ 	.byte	0x04, 0x12
        /*01be*/ 	.short	(.L_86 - .L_85)
	.align		4
.L_85:
        /*01c0*/ 	.word	index@(_ZN7cutlass13device_kernelIN5flash11enable_sm90INS1_16FlashAttnFwdSm90INS1_25CollectiveMainloopFwdSm90ILi2EN4cute5tupleIJNS5_1CILi1EEES8_S8_EEENS6_IJNS7_ILi64EEESA_SA_EEELi512ENS_6half_tEfNS_4arch4Sm90ELb0ELb0ELb0ELb0ELb0ELb0ELb1ELb0ELb0ELb1ELb0ELb0EEENS1_21CollectiveEpilogueFwdINS6_IJSA_NS7_ILi512EEESA_EEES9_SC_SE_Li256ELb0ELb1ELb0ELb0EEENS1_29StaticPersistentTileSchedulerILb0EEEEEEEEEvNT_6ParamsE)
        /*01c4*/ 	.word	0x00000000


	//----- nvinfo : EIATTR_MIN_STACK_SIZE
	.align		4
.L_86:
        /*01c8*/ 	.byte	0x04, 0x12
        /*01ca*/ 	.short	(.L_88 - .L_87)
	.align		4
.L_87:
        /*01cc*/ 	.word	index@(_ZN7cutlass13device_kernelIN5flash11enable_sm90INS1_16FlashAttnFwdSm90INS1_25CollectiveMainloopFwdSm90ILi2EN4cute5tupleIJNS5_1CILi1EEES8_S8_EEENS6_IJNS7_ILi64EEESA_SA_EEELi512ENS_6half_tEfNS_4arch4Sm90ELb0ELb0ELb0ELb1ELb0ELb0ELb0ELb0ELb0ELb1ELb0ELb0EEENS1_21CollectiveEpilogueFwdINS6_IJSA_NS7_ILi512EEESA_EEES9_SC_SE_Li256ELb1ELb1ELb0ELb0EEENS1_36VarlenDynamicPersistentTileSchedulerILi64ELi64ELi256ELi128ELb0ELb1ELb1ELb0ELb1ELb1EEEEEEEEEvNT_6ParamsE)
        /*01d0*/ 	.word	0x00000000


	//----- nvinfo : EIATTR_MIN_STACK_SIZE
	.align		4
.L_88:
        /*01d4*/ 	.byte	0x04, 0x12
        /*01d6*/ 	.short	(.L_90 - .L_89)
	.align		4
.L_89:
        /*01d8*/ 	.word	index@(_ZN7cutlass13device_kernelIN5flash11enable_sm90INS1_16FlashAttnFwdSm90INS1_25CollectiveMainloopFwdSm90ILi2EN4cute5tupleIJNS5_1CILi1EEES8_S8_EEENS6_IJNS7_ILi64EEESA_SA_EEELi512ENS_6half_tEfNS_4arch4Sm90ELb0ELb0ELb0ELb1ELb0ELb1ELb0ELb0ELb0ELb1ELb0ELb0EEENS1_21CollectiveEpilogueFwdINS6_IJSA_NS7_ILi512EEESA_EEES9_SC_SE_Li256ELb1ELb1ELb0ELb0EEENS1_36VarlenDynamicPersistentTileSchedulerILi64ELi64ELi256ELi128ELb0ELb1ELb1ELb0ELb1ELb1EEEEEEEEEvNT_6ParamsE)
        /*01dc*/ 	.word	0x00000000


	//----- nvinfo : EIATTR_MIN_STACK_SIZE
	.align		4
.L_90:
        /*01e0*/ 	.byte	0x04, 0x12
        /*01e2*/ 	.short	(.L_92 - .L_91)
	.align		4
.L_91:
        /*01e4*/ 	.word	index@(_ZN7cutlass13device_kernelIN5flash11enable_sm90INS1_16FlashAttnFwdSm90INS1_25CollectiveMainloopFwdSm90ILi2EN4cute5tupleIJNS5_1CILi1EEES8_S8_EEENS6_IJNS7_ILi64EEESA_SA_EEELi512ENS_6half_tEfNS_4arch4Sm90ELb0ELb0ELb0ELb1ELb0ELb0ELb1ELb0ELb0ELb1ELb0ELb0EEENS1_21CollectiveEpilogueFwdINS6_IJSA_NS7_ILi512EEESA_EEES9_SC_SE_Li256ELb1ELb1ELb0ELb0EEENS1_36VarlenDynamicPersistentTileSchedulerILi64ELi64ELi256ELi128ELb0ELb1ELb1ELb0ELb1ELb1EEEEEEEEEvNT_6ParamsE)
        /*01e8*/ 	.word	0x00000000


	//----- nvinfo : EIATTR_MIN_STACK_SIZE
	.align		4
.L_92:
        /*01ec*/ 	.byte	0x04, 0x12
        /*01ee*/ 	.short	(.L_94 - .L_93)
	.align		4
.L_93:
        /*01f0*/ 	.word	index@(_ZN7cutlass13device_kernelIN5flash11enable_sm90INS1_16FlashAttnFwdSm90INS1_25CollectiveMainloopFwdSm90ILi2EN4cute5tupleIJNS5_1CILi1EEES8_S8_EEENS6_IJNS7_ILi64EEESA_SA_EEELi512ENS_6half_tEfNS_4arch4Sm90ELb0ELb0ELb0ELb1ELb0ELb1ELb1ELb0ELb0ELb1ELb0ELb0EEENS1_21CollectiveEpilogueFwdINS6_IJSA_NS7_ILi512EEESA_EEES9_SC_SE_Li256ELb1ELb1ELb0ELb0EEENS1_36VarlenDynamicPersistentTileSchedulerILi64ELi64ELi256ELi128ELb0ELb1ELb1ELb0ELb1ELb1EEEEEEEEEvNT_6ParamsE)
        /*01f4*/ 	.word	0x00000000


	//----- nvinfo : EIATTR_MIN_STACK_SIZE
	.align		4
.L_94:
        /*01f8*/ 	.byte	0x04, 0x12
        /*01fa*/ 	.short	(.L_96 - .L_95)
	.align		4
.L_95:
        /*01fc*/ 	.word	index@(_ZN7cutlass13device_kernelIN5flash11enable_sm90INS1_16FlashAttnFwdSm90INS1_25CollectiveMainloopFwdSm90ILi2EN4cute5tupleIJNS5_1CILi1EEES8_S8_EEENS6_IJNS7_ILi64EEESA_SA_EEELi512ENS_6half_tEfNS_4arch4Sm90ELb0ELb1ELb0ELb0ELb0ELb0ELb0ELb0ELb0ELb1ELb0ELb0EEENS1_21CollectiveEpilogueFwdINS6_IJSA_NS7_ILi512EEESA_EEES9_SC_SE_Li256ELb0ELb1ELb0ELb0EEENS1_30DynamicPersistentTileSchedulerILi256ELi128ELb0ELb1ELb1EEEEEEEEEvNT_6ParamsE)
        /*0200*/ 	.word	0x00000000


	//----- nvinfo : EIATTR_MIN_STACK_SIZE
	.align		4
.L_96:
        /*0204*/ 	.byte	0x04, 0x12
        /*0206*/ 	.short	(.L_98 - .L_97)
	.align		4
.L_97:
        /*0208*/ 	.word	index@(_ZN7cutlass13device_kernelIN5flash11enable_sm90INS1_16FlashAttnFwdSm90INS1_25CollectiveMainloopFwdSm90ILi2EN4cute5tupleIJNS5_1CILi1EEES8_S8_EEENS6_IJNS7_ILi64EEESA_SA_EEELi512ENS_6half_tEfNS_4arch4Sm90ELb0ELb1ELb0ELb0ELb0ELb0ELb1ELb0ELb0ELb1ELb0ELb0EEENS1_21CollectiveEpilogueFwdINS6_IJSA_NS7_ILi512EEESA_EEES9_SC_SE_Li256ELb0ELb1ELb0ELb0EEENS1_30DynamicPersistentTileSchedulerILi256ELi128ELb0ELb1ELb1EEEEEEEEEvNT_6ParamsE)
        /*020c*/ 	.word	0x00000000


	//----- nvinfo : EIATTR_MIN_STACK_SIZE
	.align		4
.L_98:
        /*0210*/ 	.byte	0x04, 0x12
        /*0212*/ 	.short	(.L_100 - .L_99)
	.align		4
.L_99:
        /*0214*/ 	.word	index@(_ZN7cutlass13device_kernelIN5flash11enable_sm90INS1_16FlashAttnFwdSm90INS1_25CollectiveMainloopFwdSm90ILi2EN4cute5tupleIJNS5_1CILi1EEES8_S8_EEENS6_IJNS7_ILi64EEESA_SA_EEELi512ENS_6half_tEfNS_4arch4Sm90ELb0ELb1ELb0ELb1ELb0ELb0ELb0ELb0ELb0ELb1ELb0ELb0EEENS1_21CollectiveEpilogueFwdINS6_IJSA_NS7_ILi512EEESA_EEES9_SC_SE_Li256ELb1ELb1ELb0ELb0EEENS1_36VarlenDynamicPersistentTileSchedulerILi64ELi64ELi256ELi128ELb0ELb1ELb1ELb1ELb0ELb1EEEEEEEEEvNT_6ParamsE)
        /*0218*/ 	.word	0x00000000


	//----- nvinfo : EIATTR_MIN_STACK_SIZE
	.align		4
.L_100:
        /*021c*/ 	.byte	0x04, 0x12
        /*021e*/ 	.short	(.L_102 - .L_101)
	.align		4
.L_101:
        /*0220*/ 	.word	index@(_ZN7cutlass13device_kernelIN5flash11enable_sm90INS1_16FlashAttnFwdSm90INS1_25CollectiveMainloopFwdSm90ILi2EN4cute5tupleIJNS5_1CILi1EEES8_S8_EEENS6_IJNS7_ILi64EEESA_SA_EEELi512ENS_6half_tEfNS_4arch4Sm90ELb0ELb1ELb0ELb1ELb0ELb1ELb0ELb0ELb0ELb1ELb0ELb0EEENS1_21CollectiveEpilogueFwdINS6_IJSA_NS7_ILi512EEESA_EEES9_SC_SE_Li256ELb1ELb1ELb0ELb0EEENS1_36VarlenDynamicPersistentTileSchedulerILi64ELi64ELi256ELi128ELb0ELb1ELb1ELb1ELb0ELb1EEEEEEEEEvNT_6ParamsE)
        /*0224*/ 	.word	0x00000000


	//----- nvinfo : EIATTR_MIN_STACK_SIZE
	.align		4
.L_102:
        /*0228*/ 	.byte	0x04, 0x12
        /*022a*/ 	.short	(.L_104 - .L_103)
	.align		4
.L_103:
        /*022c*/ 	.word	index@(_ZN7cutlass13device_kernelIN5flash11enable_sm90INS1_16FlashAttnFwdSm90INS1_25CollectiveMainloopFwdSm90ILi2EN4cute5tupleIJNS5_1CILi1EEES8_S8_EEENS6_IJNS7_ILi64EEESA_SA_EEELi512ENS_6half_tEfNS_4arch4Sm90ELb0ELb1ELb0ELb1ELb0ELb0ELb1ELb0ELb0ELb1ELb0ELb0EEENS1_21CollectiveEpilogueFwdINS6_IJSA_NS7_ILi512EEESA_EEES9_SC_SE_Li256ELb1ELb1ELb0ELb0EEENS1_36VarlenDynamicPersistentTileSchedulerILi64ELi64ELi256ELi128ELb0ELb1ELb1ELb1ELb0ELb1EEEEEEEEEvNT_6ParamsE)
        /*0230*/ 	.word	0x00000000


	//----- nvinfo : EIATTR_MIN_STACK_SIZE
	.align		4
.L_104:
        /*0234*/ 	.byte	0x04, 0x12
        /*0236*/ 	.short	(.L_106 - .L_105)
	.align		4
.L_105:
        /*0238*/ 	.word	index@(_ZN7cutlass13device_kernelIN5flash11enable_sm90INS1_16FlashAttnFwdSm90INS1_25CollectiveMainloopFwdSm90ILi2EN4cute5tupleIJNS5_1CILi1EEES8_S8_EEENS6_IJNS7_ILi64EEESA_SA_EEELi512ENS_6half_tEfNS_4arch4Sm90ELb0ELb1ELb0ELb1ELb0ELb1ELb1ELb0ELb0ELb1ELb0ELb0EEENS1_21CollectiveEpilogueFwdINS6_IJSA_NS7_ILi512EEESA_EEES9_SC_SE_Li256ELb1ELb1ELb0ELb0EEENS1_36VarlenDynamicPersistentTileSchedulerILi64ELi64ELi256ELi128ELb0ELb1ELb1ELb1ELb0ELb1EEEEEEEEEvNT_6ParamsE)
        /*023c*/ 	.word	0x00000000


	//----- nvinfo : EIATTR_MIN_STACK_SIZE
	.align		4
.L_106:
        /*0240*/ 	.byte	0x04, 0x12
        /*0242*/ 	.short	(.L_108 - .L_107)
	.align		4
.L_107:
        /*0244*/ 	.word	index@(_ZN7cutlass13device_kernelIN5flash11enable_sm90INS1_16FlashAttnFwdSm90INS1_25CollectiveMainloopFwdSm90ILi2EN4cute5tupleIJNS5_1CILi1EEES8_S8_EEENS6_IJNS7_ILi64EEESA_SA_EEELi512ENS_6half_tEfNS_4arch4Sm90ELb1ELb0ELb0ELb0ELb0ELb0ELb0ELb0ELb0ELb1ELb0ELb0EEENS1_21CollectiveEpilogueFwdINS6_IJSA_NS7_ILi512EEESA_EEES9_SC_SE_Li256ELb0ELb1ELb0ELb0EEENS1_30DynamicPersistentTileSchedulerILi256ELi128ELb0ELb1ELb1EEEEEEEEEvNT_6ParamsE)
        /*0248*/ 	.word	0x00000000


	//----- nvinfo : EIATTR_MIN_STACK_SIZE
	.align		4
.L_108:
        /*024c*/ 	.byte	0x04, 0x12
        /*024e*/ 	.short	(.L_110 - .L_109)
	.align		4
.L_109:
        /*0250*/ 	.word	index@(_ZN7cutlass13device_kernelIN5flash11enable_sm90INS1_16FlashAttnFwdSm90INS1_25CollectiveMainloopFwdSm90ILi2EN4cute5tupleIJNS5_1CILi1EEES8_S8_EEENS6_IJNS7_ILi64EEESA_SA_EEELi512ENS_6half_tEfNS_4arch4Sm90ELb1ELb0ELb0ELb0ELb0ELb0ELb1ELb0ELb0ELb1ELb0ELb0EEENS1_21CollectiveEpilogueFwdINS6_IJSA_NS7_ILi512EEESA_EEES9_SC_SE_Li256ELb0ELb1ELb0ELb0EEENS1_30DynamicPersistentTileSchedulerILi256ELi128ELb0ELb1ELb1EEEEEEEEEvNT_6ParamsE)
        /*0254*/ 	.word	0x00000000


	//----- nvinfo : EIATTR_MIN_STACK_SIZE
	.align		4
.L_110:
        /*0258*/ 	.byte	0x04, 0x12
        /*025a*/ 	.short	(.L_112 - .L_111)
	.align		4
.L_111:
        /*025c*/ 	.word	index@(_ZN7cutlass13device_kernelIN5flash11enable_sm90INS1_16FlashAttnFwdSm90INS1_25CollectiveMainloopFwdSm90ILi2EN4cute5tupleIJNS5_1CILi1EEES8_S8_EEENS6_IJNS7_ILi64EEESA_SA_EEELi512ENS_6half_tEfNS_4arch4Sm90ELb1ELb0ELb0ELb1ELb0ELb0ELb0ELb0ELb0ELb1ELb0ELb0EEENS1_21CollectiveEpilogueFwdINS6_IJSA_NS7_ILi512EEESA_EEES9_SC_SE_Li256ELb1ELb1ELb0ELb0EEENS1_36VarlenDynamicPersistentTileSchedulerILi64ELi64ELi256ELi128ELb0ELb1ELb1ELb1ELb1ELb1EEEEEEEEEvNT_6ParamsE)
        /*0260*/ 	.word	0x00000000


	//----- nvinfo : EIATTR_MIN_STACK_SIZE
	.align		4
.L_112:
        /*0264*/ 	.byte	0x04, 0x12
        /*0266*/ 	.short	(.L_114 - .L_113)
	.align		4
.L_113:
        /*0268*/ 	.word	index@(_ZN7cutlass13device_kernelIN5flash11enable_sm90INS1_16FlashAttnFwdSm90INS1_25CollectiveMainloopFwdSm90ILi2EN4cute5tupleIJNS5_1CILi1EEES8_S8_EEENS6_IJNS7_ILi64EEESA_SA_EEELi512ENS_6half_tEfNS_4arch4Sm90ELb1ELb0ELb0ELb1ELb0ELb1ELb0ELb0ELb0ELb1ELb0ELb0EEENS1_21CollectiveEpilogueFwdINS6_IJSA_NS7_ILi512EEESA_EEES9_SC_SE_Li256ELb1ELb1ELb0ELb0EEENS1_36VarlenDynamicPersistentTileSchedulerILi64ELi64ELi256ELi128ELb0ELb1ELb1ELb1ELb1ELb1EEEEEEEEEvNT_6ParamsE)
        /*026c*/ 	.word	0x00000000


	//----- nvinfo : EIATTR_MIN_STACK_SIZE
	.align		4
.L_114:
        /*0270*/ 	.byte	0x04, 0x12
        /*0272*/ 	.short	(.L_116 - .L_115)
	.align		4
.L_115:
        /*0274*/ 	.word	index@(_ZN7cutlass13device_kernelIN5flash11enable_sm90INS1_16FlashAttnFwdSm90INS1_25CollectiveMainloopFwdSm90ILi2EN4cute5tupleIJNS5_1CILi1EEES8_S8_EEENS6_IJNS7_ILi64EEESA_SA_EEELi512ENS_6half_tEfNS_4arch4Sm90ELb1ELb0ELb0ELb1ELb0ELb0ELb1ELb0ELb0ELb1ELb0ELb0EEENS1_21CollectiveEpilogueFwdINS6_IJSA_NS7_ILi512EEESA_EEES9_SC_SE_Li256ELb1ELb1ELb0ELb0EEENS1_36VarlenDynamicPersistentTileSchedulerILi64ELi64ELi256ELi128ELb0ELb1ELb1ELb1ELb1ELb1EEEEEEEEEvNT_6ParamsE)
        /*0278*/ 	.word	0x00000000


	//----- nvinfo : EIATTR_MIN_STACK_SIZE
	.align		4
.L_116:
        /*027c*/ 	.byte	0x04, 0x12
        /*027e*/ 	.short	(.L_118 - .L_117)
	.align		4
.L_117:
        /*0280*/ 	.word	index@(_ZN7cutlass13device_kernelIN5flash11enable_sm90INS1_16FlashAttnFwdSm90INS1_25CollectiveMainloopFwdSm90ILi2EN4cute5tupleIJNS5_1CILi1EEES8_S8_EEENS6_IJNS7_ILi64EEESA_SA_EEELi512ENS_6half_tEfNS_4arch4Sm90ELb1ELb0ELb0ELb1ELb0ELb1ELb1ELb0ELb0ELb1ELb0ELb0EEENS1_21CollectiveEpilogueFwdINS6_IJSA_NS7_ILi512EEESA_EEES9_SC_SE_Li256ELb1ELb1ELb0ELb0EEENS1_36VarlenDynamicPersistentTileSchedulerILi64ELi64ELi256ELi128ELb0ELb1ELb1ELb1ELb1ELb1EEEEEEEEEvNT_6ParamsE)
        /*0284*/ 	.word	0x00000000
.L_118:


//--------------------- .nv.compat                --------------------------
	.section	.nv.compat,"",@"SHT_CUDA_COMPAT_INFO"
	.align	4
        /*0000*/ 	.byte	0x02, 0x09, 0x01, 0x00, 0x02, 0x02, 0x01, 0x00, 0x02, 0x05, 0x05, 0x00, 0x03, 0x07, 0x01, 0x01
        /*0010*/ 	.byte	0x02, 0x03, 0x00, 0x00, 0x02, 0x06, 0x01, 0x00, 0x04, 0x0b, 0x08, 0x00, 0x00, 0x00, 0x00, 0x00
        /*0020*/ 	.byte	0x00, 0x00, 0x00, 0x00


//--------------------- .nv.info._ZN7cutlass13device_kernelIN5flash11enable_sm90INS1_16FlashAttnFwdSm90INS1_25CollectiveMainloopFwdSm90ILi2EN4cute5tupleIJNS5_1CILi1EEES8_S8_EEENS6_IJNS7_ILi64EEESA_SA_EEELi512ENS_6half_tEfNS_4arch4Sm90ELb0ELb0ELb0ELb0ELb0ELb0ELb0ELb0ELb0ELb1ELb0ELb0EEENS1_21CollectiveEpilogueFwdINS6_IJSA_NS7_ILi512EEESA_EEES9_SC_SE_Li256ELb0ELb1ELb0ELb0EEENS1_29StaticPersistentTileSchedulerILb0EEEEEEEEEvNT_6ParamsE --------------------------
	.section	.nv.info._ZN7cutlass13device_kernelIN5flash11enable_sm90INS1_16FlashAttnFwdSm90INS1_25CollectiveMainloopFwdSm90ILi2EN4cute5tupleIJNS5_1CILi1EEES8_S8_EEENS6_IJNS7_ILi64EEESA_SA_EEELi512ENS_6half_tEfNS_4arch4Sm90ELb0ELb0ELb0ELb0ELb0ELb0ELb0ELb0ELb0ELb1ELb0ELb0EEENS1_21CollectiveEpilogueFwdINS6_IJSA_NS7_ILi512EEESA_EEES9_SC_SE_Li256ELb0ELb1ELb0ELb0EEENS1_29StaticPersistentTileSchedulerILb0EEEEEEEEEvNT_6ParamsE,"",@"SHT_CUDA_INFO"
	.sectionflags	@""
	.align	4


	//----- nvinfo : EIATTR_CUDA_API_VERSION
	.align		4
        /*0000*/ 	.byte	0x04, 0x37
        /*0002*/ 	.short	(.L_120 - .L_119)
.L_119:
        /*0004*/ 	.word	0x00000082


	//----- nvinfo : EIATTR_KPARAM_INFO
	.align		4
.L_120:
        /*0008*/ 	.byte	0x04, 0x17
        /*000a*/ 	.short	(.L_122 - .L_121)
.L_121:
        /*000c*/ 	.word	0x00000000
        /*0010*/ 	.short	0x0000
        /*0012*/ 	.short	0x0000
        /*0014*/ 	.byte	0x00, 0xf0, 0x01, 0x28


	//----- nvinfo : EIATTR_SPARSE_MMA_MASK
	.align		4
.L_122:
        /*0018*/ 	.byte	0x03, 0x50
        /*001a*/ 	.short	0x0000


	//----- nvinfo : EIATTR_MAXREG_COUNT
	.align		4
        /*001c*/ 	.byte	0x03, 0x1b
        /*001e*/ 	.short	0x00a8


	//----- nvinfo : EIATTR_MERCURY_ISA_VERSION
	.align		4
        /*0020*/ 	.byte	0x03, 0x5f
        /*0022*/ 	.short	0x0101


	//----- nvinfo : EIATTR_VRC_CTA_INIT_COUNT
	.align		4
        /*0024*/ 	.byte	0x02, 0x4a
	.zero		1
	.zero		1


	//----- nvinfo : EIATTR_EXIT_INSTR_OFFSETS
	.align		4
        /*0028*/ 	.byte	0x04, 0x1c
        /*002a*/ 	.short	(.L_124 - .L_123)


	//   ....[0]....
.L_123:
        /*002c*/ 	.word	0x00000010


	//----- nvinfo : EIATTR_MAX_THREADS
	.align		4
.L_124:
        /*0030*/ 	.byte	0x04, 0x05
        /*0032*/ 	.short	(.L_126 - .L_125)
.L_125:
        /*0034*/ 	.word	0x00000180
        /*0038*/ 	.word	0x00000001
        /*003c*/ 	.word	0x00000001


	//----- nvinfo : EIATTR_CBANK_PARAM_SIZE
	.align		4
.L_126:
        /*0040*/ 	.byte	0x03, 0x19
        /*0042*/ 	.short	0x0a00


	//----- nvinfo : EIATTR_PARAM_CBANK
	.align		4
        /*0044*/ 	.byte	0x04, 0x0a
        /*0046*/ 	.short	(.L_128 - .L_127)
	.align		4
.L_127:
        /*0048*/ 	.word	index@(.nv.constant0._ZN7cutlass13device_kernelIN5flash11enable_sm90INS1_16FlashAttnFwdSm90INS1_25CollectiveMainloopFwdSm90ILi2EN4cute5tupleIJNS5_1CILi1EEES8_S8_EEENS6_IJNS7_ILi64EEESA_SA_EEELi512ENS_6half_tEfNS_4arch4Sm90ELb0ELb0ELb0ELb0ELb0ELb0ELb0ELb0ELb0ELb1ELb0ELb0EEENS1_21CollectiveEpilogueFwdINS6_IJSA_NS7_ILi512EEESA_EEES9_SC_SE_Li256ELb0ELb1ELb0ELb0EEENS1_29StaticPersistentTileSchedulerILb0EEEEEEEEEvNT_6ParamsE)
        /*004c*/ 	.short	0x0380
        /*004e*/ 	.short	0x0a00


	//----- nvinfo : EIATTR_SW_WAR
	.align		4
.L_128:
        /*0050*/ 	.byte	0x04, 0x36
        /*0052*/ 	.short	(.L_130 - .L_129)
.L_129:
        /*0054*/ 	.word	0x00000008
.L_130:


//--------------------- .nv.info._ZN7cutlass13device_kernelIN5flash11enable_sm90INS1_16FlashAttnFwdSm90INS1_25CollectiveMainloopFwdSm90ILi2EN4cute5tupleIJNS5_1CILi1EEES8_S8_EEENS6_IJNS7_ILi64EEESA_SA_EEELi512ENS_6half_tEfNS_4arch4Sm90ELb0ELb0ELb0ELb0ELb0ELb0ELb1ELb0ELb0ELb1ELb0ELb0EEENS1_21CollectiveEpilogueFwdINS6_IJSA_NS7_ILi512EEESA_EEES9_SC_SE_Li256ELb0ELb1ELb0ELb0EEENS1_29StaticPersistentTileSchedulerILb0EEEEEEEEEvNT_6ParamsE --------------------------
	.section	.nv.info._ZN7cutlass13device_kernelIN5flash11enable_sm90INS1_16FlashAttnFwdSm90INS1_25CollectiveMainloopFwdSm90ILi2EN4cute5tupleIJNS5_1CILi1EEES8_S8_EEENS6_IJNS7_ILi64EEESA_SA_EEELi512ENS_6half_tEfNS_4arch4Sm90ELb0ELb0ELb0ELb0ELb0ELb0ELb1ELb0ELb0ELb1ELb0ELb0EEENS1_21CollectiveEpilogueFwdINS6_IJSA_NS7_ILi512EEESA_EEES9_SC_SE_Li256ELb0ELb1ELb0ELb0EEENS1_29StaticPersistentTileSchedulerILb0EEEEEEEEEvNT_6ParamsE,"",@"SHT_CUDA_INFO"
	.sectionflags	@""
	.align	4


	//----- nvinfo : EIATTR_CUDA_API_VERSION
	.align		4
        /*0000*/ 	.byte	0x04, 0x37
        /*0002*/ 	.short	(.L_132 - .L_131)
.L_131:
        /*0004*/ 	.word	0x00000082


	//----- nvinfo : EIATTR_KPARAM_INFO
	.align		4
.L_132:
        /*0008*/ 	.byte	0x04, 0x17
        /*000a*/ 	.short	(.L_134 - .L_133)
.L_133:
        /*000c*/ 	.word	0x00000000
        /*0010*/ 	.short	0x0000
        /*0012*/ 	.short	0x0000
        /*0014*/ 	.byte	0x00, 0xf0, 0x01, 0x2c


	//----- nvinfo : EIATTR_SPARSE_MMA_MASK
	.align		4
.L_134:
        /*0018*/ 	.byte	0x03, 0x50
        /*001a*/ 	.short	0x0000


	//----- nvinfo : EIATTR_MAXREG_COUNT
	.align		4
        /*001c*/ 	.byte	0x03, 0x1b
        /*001e*/ 	.short	0x00a8


	//----- nvinfo : EIATTR_MERCURY_ISA_VERSION
	.align		4
        /*0020*/ 	.byte	0x03, 0x5f
        /*0022*/ 	.short	0x0101


	//----- nvinfo : EIATTR_VRC_CTA_INIT_COUNT
	.align		4
        /*0024*/ 	.byte	0x02, 0x4a
	.zero		1
	.zero		1


	//----- nvinfo : EIATTR_EXIT_INSTR_OFFSETS
	.align		4
        /*0028*/ 	.byte	0x04, 0x1c
        /*002a*/ 	.short	(.L_136 - .L_135)


	//   ....[0]....
.L_135:
        /*002c*/ 	.word	0x00000010


	//----- nvinfo : EIATTR_MAX_THREADS
	.align		4
.L_136:
        /*0030*/ 	.byte	0x04, 0x05
        /*0032*/ 	.short	(.L_138 - .L_137)
.L_137:
        /*0034*/ 	.word	0x00000180
        /*0038*/ 	.word	0x00000001
        /*003c*/ 	.word	0x00000001


	//----- nvinfo : EIATTR_CBANK_PARAM_SIZE
	.align		4
.L_138:
        /*0040*/ 	.byte	0x03, 0x19
        /*0042*/ 	.short	0x0b00


	//----- nvinfo : EIATTR_PARAM_CBANK
	.align		4
        /*0044*/ 	.byte	0x04, 0x0a
        /*0046*/ 	.short	(.L_140 - .L_139)
	.align		4
.L_139:
        /*0048*/ 	.word	index@(.nv.constant0._ZN7cutlass13device_kernelIN5flash11enable_sm90INS1_16FlashAttnFwdSm90INS1_25CollectiveMainloopFwdSm90ILi2EN4cute5tupleIJNS5_1CILi1EEES8_S8_EEENS6_IJNS7_ILi64EEESA_SA_EEELi512ENS_6half_tEfNS_4arch4Sm90ELb0ELb0ELb0ELb0ELb0ELb0ELb1ELb0ELb0ELb1ELb0ELb0EEENS1_21CollectiveEpilogueFwdINS6_IJSA_NS7_ILi512EEESA_EEES9_SC_SE_Li256ELb0ELb1ELb0ELb0EEENS1_29StaticPersistentTileSchedulerILb0EEEEEEEEEvNT_6ParamsE)
        /*004c*/ 	.short	0x0380
        /*004e*/ 	.short	0x0b00


	//----- nvinfo : EIATTR_SW_WAR
	.align		4
.L_140:
        /*0050*/ 	.byte	0x04, 0x36
        /*0052*/ 	.short	(.L_142 - .L_141)
.L_141:
        /*0054*/ 	.word	0x00000008
.L_142:


//--------------------- .nv.info._ZN7cutlass13device_kernelIN5flash11enable_sm90INS1_16FlashAttnFwdSm90INS1_25CollectiveMainloopFwdSm90ILi2EN4cute5tupleIJNS5_1CILi1EEES8_S8_EEENS6_IJNS7_ILi64EEESA_SA_EEELi512ENS_6half_tEfNS_4arch4Sm90ELb0ELb0ELb0ELb1ELb0ELb0ELb0ELb0ELb0ELb1ELb0ELb0EEENS1_21CollectiveEpilogueFwdINS6_IJSA_NS7_ILi512EEESA_EEES9_SC_SE_Li256ELb1ELb1ELb0ELb0EEENS1_36VarlenDynamicPersistentTileSchedulerILi64ELi64ELi256ELi128ELb0ELb1ELb1ELb0ELb1ELb1EEEEEEEEEvNT_6ParamsE --------------------------
	.section	.nv.info._ZN7cutlass13device_kernelIN5flash11enable_sm90INS1_16FlashAttnFwdSm90INS1_25CollectiveMainloopFwdSm90ILi2EN4cute5tupleIJNS5_1CILi1EEES8_S8_EEENS6_IJNS7_ILi64EEESA_SA_EEELi512ENS_6half_tEfNS_4arch4Sm90ELb0ELb0ELb0ELb1ELb0ELb0ELb0ELb0ELb0ELb1ELb0ELb0EEENS1_21CollectiveEpilogueFwdINS6_IJSA_NS7_ILi512EEESA_EEES9_SC_SE_Li256ELb1ELb1ELb0ELb0EEENS1_36VarlenDynamicPersistentTileSchedulerILi64ELi64ELi256ELi128ELb0ELb1ELb1ELb0ELb1ELb1EEEEEEEEEvNT_6ParamsE,"",@"SHT_CUDA_INFO"
	.sectionflags	@""
	.align	4


	//----- nvinfo : EIATTR_CUDA_API_VERSION
	.align		4
        /*0000*/ 	.byte	0x04, 0x37
        /*0002*/ 	.short	(.L_144 - .L_143)
.L_143:
        /*0004*/ 	.word	0x00000082


	//----- nvinfo : EIATTR_KPARAM_INFO
	.align		4
.L_144:
        /*0008*/ 	.byte	0x04, 0x17
        /*000a*/ 	.short	(.L_146 - .L_145)
.L_145:
        /*000c*/ 	.word	0x00000000
        /*0010*/ 	.short	0x0000
        /*0012*/ 	.short	0x0000
        /*0014*/ 	.byte	0x00, 0xf0, 0x01, 0x2a


	//----- nvinfo : EIATTR_SPARSE_MMA_MASK
	.align		4
.L_146:
        /*0018*/ 	.byte	0x03, 0x50
        /*001a*/ 	.short	0x0000


	//----- nvinfo : EIATTR_MAXREG_COUNT
	.align		4
        /*001c*/ 	.byte	0x03, 0x1b
        /*001e*/ 	.short	0x00a8


	//----- nvinfo : EIATTR_MERCURY_ISA_VERSION
	.align		4
        /*0020*/ 	.byte	0x03, 0x5f
        /*0022*/ 	.short	0x0101


	//----- nvinfo : EIATTR_VRC_CTA_INIT_COUNT
	.align		4
        /*0024*/ 	.byte	0x02, 0x4a
	.zero		1
	.zero		1


	//----- nvinfo : EIATTR_EXIT_INSTR_OFFSETS
	.align		4
        /*0028*/ 	.byte	0x04, 0x1c
        /*002a*/ 	.short	(.L_148 - .L_147)


	//   ....[0]....
.L_147:
        /*002c*/ 	.word	0x00000010


	//----- nvinfo : EIATTR_MAX_THREADS
	.align		4
.L_148:
        /*0030*/ 	.byte	0x04, 0x05
        /*0032*/ 	.short	(.L_150 - .L_149)
.L_149:
        /*0034*/ 	.word	0x00000180
        /*0038*/ 	.word	0x00000001
        /*003c*/ 	.word	0x00000001


	//----- nvinfo : EIATTR_CBANK_PARAM_SIZE
	.align		4
.L_150:
        /*0040*/ 	.byte	0x03, 0x19
        /*0042*/ 	.short	0x0a80


	//----- nvinfo : EIATTR_PARAM_CBANK
	.align		4
        /*0044*/ 	.byte	0x04, 0x0a
        /*0046*/ 	.short	(.L_152 - .L_151)
	.align		4
.L_151:
        /*0048*/ 	.word	index@(.nv.constant0._ZN7cutlass13device_kernelIN5flash11enable_sm90INS1_16FlashAttnFwdSm90INS1_25CollectiveMainloopFwdSm90ILi2EN4cute5tupleIJNS5_1CILi1EEES8_S8_EEENS6_IJNS7_ILi64EEESA_SA_EEELi512ENS_6half_tEfNS_4arch4Sm90ELb0ELb0ELb0ELb1ELb0ELb0ELb0ELb0ELb0ELb1ELb0ELb0EEENS1_21CollectiveEpilogueFwdINS6_IJSA_NS7_ILi512EEESA_EEES9_SC_SE_Li256ELb1ELb1ELb0ELb0EEENS1_36VarlenDynamicPersistentTileSchedulerILi64ELi64ELi256ELi128ELb0ELb1ELb1ELb0ELb1ELb1EEEEEEEEEvNT_6ParamsE)
        /*004c*/ 	.short	0x0380
        /*004e*/ 	.short	0x0a80


	//----- nvinfo : EIATTR_SW_WAR
	.align		4
.L_152:
        /*0050*/ 	.byte	0x04, 0x36
        /*0052*/ 	.short	(.L_154 - .L_153)
.L_153:
        /*0054*/ 	.word	0x00000008
.L_154:


//--------------------- .nv.info._ZN7cutlass13device_kernelIN5flash11enable_sm90INS1_16FlashAttnFwdSm90INS1_25CollectiveMainloopFwdSm90ILi2EN4cute5tupleIJNS5_1CILi1EEES8_S8_EEENS6_IJNS7_ILi64EEESA_SA_EEELi512ENS_6half_tEfNS_4arch4Sm90ELb0ELb0ELb0ELb1ELb0ELb1ELb0ELb0ELb0ELb1ELb0ELb0EEENS1_21CollectiveEpilogueFwdINS6_IJSA_NS7_ILi512EEESA_EEES9_SC_SE_Li256ELb1ELb1ELb0ELb0EEENS1_36VarlenDynamicPersistentTileSchedulerILi64ELi64ELi256ELi128ELb0ELb1ELb1ELb0ELb1ELb1EEEEEEEEEvNT_6ParamsE --------------------------
	.section	.nv.info._ZN7cutlass13device_kernelIN5flash11enable_sm90INS1_16FlashAttnFwdSm90INS1_25CollectiveMainloopFwdSm90ILi2EN4cute5tupleIJNS5_1CILi1EEES8_S8_EEENS6_IJNS7_ILi64EEESA_SA_EEELi512ENS_6half_tEfNS_4arch4Sm90ELb0ELb0ELb0ELb1ELb0ELb1ELb0ELb0ELb0ELb1ELb0ELb0EEENS1_21CollectiveEpilogueFwdINS6_IJSA_NS7_ILi512EEESA_EEES9_SC_SE_Li256ELb1ELb1ELb0ELb0EEENS1_36VarlenDynamicPersistentTileSchedulerILi64ELi64ELi256ELi128ELb0ELb1ELb1ELb0ELb1ELb1EEEEEEEEEvNT_6ParamsE,"",@"SHT_CUDA_INFO"
	.sectionflags	@""
	.align	4


	//----- nvinfo : EIATTR_CUDA_API_VERSION
	.align		4
        /*0000*/ 	.byte	0x04, 0x37
        /*0002*/ 	.short	(.L_156 - .L_155)
.L_155:
        /*0004*/ 	.word	0x00000082


	//----- nvinfo : EIATTR_KPARAM_INFO
	.align		4
.L_156:
        /*0008*/ 	.byte	0x04, 0x17
        /*000a*/ 	.short	(.L_158 - .L_157)
.L_157:
        /*000c*/ 	.word	0x00000000
        /*0010*/ 	.short	0x0000
        /*0012*/ 	.short	0x0000
        /*0014*/ 	.byte	0x00, 0xf0, 0x01, 0x2a


	//----- nvinfo : EIATTR_SPARSE_MMA_MASK
	.align		4
.L_158:
        /*0018*/ 	.byte	0x03, 0x50
        /*001a*/ 	.short	0x0000


	//----- nvinfo : EIATTR_MAXREG_COUNT
	.align		4
        /*001c*/ 	.byte	0x03, 0x1b
        /*001e*/ 	.short	0x00a8


	//----- nvinfo : EIATTR_MERCURY_ISA_VERSION
	.align		4
        /*0020*/ 	.byte	0x03, 0x5f
        /*0022*/ 	.short	0x0101


	//----- nvinfo : EIATTR_VRC_CTA_INIT_COUNT
	.align		4
        /*0024*/ 	.byte	0x02, 0x4a
	.zero		1
	.zero		1


	//----- nvinfo : EIATTR_EXIT_INSTR_OFFSETS
	.align		4
        /*0028*/ 	.byte	0x04, 0x1c
        /*002a*/ 	.short	(.L_160 - .L_159)


	//   ....[0]....
.L_159:
        /*002c*/ 	.word	0x00000010


	//----- nvinfo : EIATTR_MAX_THREADS
	.align		4
.L_160:
        /*0030*/ 	.byte	0x04, 0x05
        /*0032*/ 	.short	(.L_162 - .L_161)
.L_161:
        /*0034*/ 	.word	0x00000180
        /*0038*/ 	.word	0x00000001
        /*003c*/ 	.word	0x00000001


	//----- nvinfo : EIATTR_CBANK_PARAM_SIZE
	.align		4
.L_162:
        /*0040*/ 	.byte	0x03, 0x19
        /*0042*/ 	.short	0x0a80


	//----- nvinfo : EIATTR_PARAM_CBANK
	.align		4
        /*0044*/ 	.byte	0x04, 0x0a
        /*0046*/ 	.short	(.L_164 - .L_163)
	.align		4
.L_163:
        /*0048*/ 	.word	index@(.nv.constant0._ZN7cutlass13device_kernelIN5flash11enable_sm90INS1_16FlashAttnFwdSm90INS1_25CollectiveMainloopFwdSm90ILi2EN4cute5tupleIJNS5_1CILi1EEES8_S8_EEENS6_IJNS7_ILi64EEESA_SA_EEELi512ENS_6half_tEfNS_4arch4Sm90ELb0ELb0ELb0ELb1ELb0ELb1ELb0ELb0ELb0ELb1ELb0ELb0EEENS1_21CollectiveEpilogueFwdINS6_IJSA_NS7_ILi512EEESA_EEES9_SC_SE_Li256ELb1ELb1ELb0ELb0EEENS1_36VarlenDynamicPersistentTileSchedulerILi64ELi64ELi256ELi128ELb0ELb1ELb1ELb0ELb1ELb1EEEEEEEEEvNT_6ParamsE)
        /*004c*/ 	.short	0x0380
        /*004e*/ 	.short	0x0a80


	//----- nvinfo : EIATTR_SW_WAR
	.align		4
.L_164:
        /*0050*/ 	.byte	0x04, 0x36
        /*0052*/ 	.short	(.L_166 - .L_165)
.L_165:
        /*0054*/ 	.word	0x00000008
.L_166:


//--------------------- .nv.info._ZN7cutlass13device_kernelIN5flash11enable_sm90INS1_16FlashAttnFwdSm90INS1_25CollectiveMainloopFwdSm90ILi2EN4cute5tupleIJNS5_1CILi1EEES8_S8_EEENS6_IJNS7_ILi64EEESA_SA_EEELi512ENS_6half_tEfNS_4arch4Sm90ELb0ELb0ELb0ELb1ELb0ELb0ELb1ELb0ELb0ELb1ELb0ELb0EEENS1_21CollectiveEpilogueFwdINS6_IJSA_NS7_ILi512EEESA_EEES9_SC_SE_Li256ELb1ELb1ELb0ELb0EEENS1_36VarlenDynamicPersistentTileSchedulerILi64ELi64ELi256ELi128ELb0ELb1ELb1ELb0ELb1ELb1EEEEEEEEEvNT_6ParamsE --------------------------
	.section	.nv.info._ZN7cutlass13device_kernelIN5flash11enable_sm90INS1_16FlashAttnFwdSm90INS1_25CollectiveMainloopFwdSm90ILi2EN4cute5tupleIJNS5_1CILi1EEES8_S8_EEENS6_IJNS7_ILi64EEESA_SA_EEELi512ENS_6half_tEfNS_4arch4Sm90ELb0ELb0ELb0ELb1ELb0ELb0ELb1ELb0ELb0ELb1ELb0ELb0EEENS1_21CollectiveEpilogueFwdINS6_IJSA_NS7_ILi512EEESA_EEES9_SC_SE_Li256ELb1ELb1ELb0ELb0EEENS1_36VarlenDynamicPersistentTileSchedulerILi64ELi64ELi256ELi128ELb0ELb1ELb1ELb0ELb1ELb1EEEEEEEEEvNT_6ParamsE,"",@"SHT_CUDA_INFO"
	.sectionflags	@""
	.align	4


	//----- nvinfo : EIATTR_CUDA_API_VERSION
	.align		4
        /*0000*/ 	.byte	0x04, 0x37
        /*0002*/ 	.short	(.L_168 - .L_167)
.L_167:
        /*0004*/ 	.word	0x00000082


	//----- nvinfo : EIATTR_KPARAM_INFO
	.align		4
.L_168:
        /*0008*/ 	.byte	0x04, 0x17
        /*000a*/ 	.short	(.L_170 - .L_169)
.L_169:
        /*000c*/ 	.word	0x00000000
        /*0010*/ 	.short	0x0000
        /*0012*/ 	.short	0x0000
        /*0014*/ 	.byte	0x00, 0xf0, 0x01, 0x2e


	//----- nvinfo : EIATTR_SPARSE_MMA_MASK
	.align		4
.L_170:
        /*0018*/ 	.byte	0x03, 0x50
        /*001a*/ 	.short	0x0000


	//----- nvinfo : EIATTR_MAXREG_COUNT
	.align		4
        /*001c*/ 	.byte	0x03, 0x1b
        /*001e*/ 	.short	0x00a8


	//----- nvinfo : EIATTR_MERCURY_ISA_VERSION
	.align		4
        /*0020*/ 	.byte	0x03, 0x5f
        /*0022*/ 	.short	0x0101


	//----- nvinfo : EIATTR_VRC_CTA_INIT_COUNT
	.align		4
        /*0024*/ 	.byte	0x02, 0x4a
	.zero		1
	.zero		1


	//----- nvinfo : EIATTR_EXIT_INSTR_OFFSETS
	.align		4
        /*0028*/ 	.byte	0x04, 0x1c
        /*002a*/ 	.short	(.L_172 - .L_171)


	//   ....[0]....
.L_171:
        /*002c*/ 	.word	0x00000010


	//----- nvinfo : EIATTR_MAX_THREADS
	.align		4
.L_172:
        /*0030*/ 	.byte	0x04, 0x05
        /*0032*/ 	.short	(.L_174 - .L_173)
.L_173:
        /*0034*/ 	.word	0x00000180
        /*0038*/ 	.word	0x00000001
        /*003c*/ 	.word	0x00000001


	//----- nvinfo : EIATTR_CBANK_PARAM_SIZE
	.align		4
.L_174:
        /*0040*/ 	.byte	0x03, 0x19
        /*0042*/ 	.short	0x0b80


	//----- nvinfo : EIATTR_PARAM_CBANK
	.align		4
        /*0044*/ 	.byte	0x04, 0x0a
        /*0046*/ 	.short	(.L_176 - .L_175)
	.align		4
.L_175:
        /*0048*/ 	.word	index@(.nv.constant0._ZN7cutlass13device_kernelIN5flash11enable_sm90INS1_16FlashAttnFwdSm90INS1_25CollectiveMainloopFwdSm90ILi2EN4cute5tupleIJNS5_1CILi1EEES8_S8_EEENS6_IJNS7_ILi64EEESA_SA_EEELi512ENS_6half_tEfNS_4arch4Sm90ELb0ELb0ELb0ELb1ELb0ELb0ELb1ELb0ELb0ELb1ELb0ELb0EEENS1_21CollectiveEpilogueFwdINS6_IJSA_NS7_ILi512EEESA_EEES9_SC_SE_Li256ELb1ELb1ELb0ELb0EEENS1_36VarlenDynamicPersistentTileSchedulerILi64ELi64ELi256ELi128ELb0ELb1ELb1ELb0ELb1ELb1EEEEEEEEEvNT_6ParamsE)
        /*004c*/ 	.short	0x0380
        /*004e*/ 	.short	0x0b80


	//----- nvinfo : EIATTR_SW_WAR
	.align		4
.L_176:
        /*0050*/ 	.byte	0x04, 0x36
        /*0052*/ 	.short	(.L_178 - .L_177)
.L_177:
        /*0054*/ 	.word	0x00000008
.L_178:


//--------------------- .nv.info._ZN7cutlass13device_kernelIN5flash11enable_sm90INS1_16FlashAttnFwdSm90INS1_25CollectiveMainloopFwdSm90ILi2EN4cute5tupleIJNS5_1CILi1EEES8_S8_EEENS6_IJNS7_ILi64EEESA_SA_EEELi512ENS_6half_tEfNS_4arch4Sm90ELb0ELb0ELb0ELb1ELb0ELb1ELb1ELb0ELb0ELb1ELb0ELb0EEENS1_21CollectiveEpilogueFwdINS6_IJSA_NS7_ILi512EEESA_EEES9_SC_SE_Li256ELb1ELb1ELb0ELb0EEENS1_36VarlenDynamicPersistentTileSchedulerILi64ELi64ELi256ELi128ELb0ELb1ELb1ELb0ELb1ELb1EEEEEEEEEvNT_6ParamsE --------------------------
	.section	.nv.info._ZN7cutlass13device_kernelIN5flash11enable_sm90INS1_16FlashAttnFwdSm90INS1_25CollectiveMainloopFwdSm90ILi2EN4cute5tupleIJNS5_1CILi1EEES8_S8_EEENS6_IJNS7_ILi64EEESA_SA_EEELi512ENS_6half_tEfNS_4arch4Sm90ELb0ELb0ELb0ELb1ELb0ELb1ELb1ELb0ELb0ELb1ELb0ELb0EEENS1_21CollectiveEpilogueFwdINS6_IJSA_NS7_ILi512EEESA_EEES9_SC_SE_Li256ELb1ELb1ELb0ELb0EEENS1_36VarlenDynamicPersistentTileSchedulerILi64ELi64ELi256ELi128ELb0ELb1ELb1ELb0ELb1ELb1EEEEEEEEEvNT_6ParamsE,"",@"SHT_CUDA_INFO"
	.sectionflags	@""
	.align	4


	//----- nvinfo : EIATTR_CUDA_API_VERSION
	.align		4
        /*0000*/ 	.byte	0x04, 0x37
        /*0002*/ 	.short	(.L_180 - .L_179)
.L_179:
        /*0004*/ 	.word	0x00000082


	//----- nvinfo : EIATTR_KPARAM_INFO
	.align		4
.L_180:
        /*0008*/ 	.byte	0x04, 0x17
        /*000a*/ 	.short	(.L_182 - .L_181)
.L_181:
        /*000c*/ 	.word	0x00000000
        /*0010*/ 	.short	0x0000
        /*0012*/ 	.short	0x0000
        /*0014*/ 	.byte	0x00, 0xf0, 0x01, 0x2e


	//----- nvinfo : EIATTR_SPARSE_MMA_MASK
	.align		4
.L_182:
        /*0018*/ 	.byte	0x03, 0x50
        /*001a*/ 	.short	0x0000


	//----- nvinfo : EIATTR_MAXREG_COUNT
	.align		4
        /*001c*/ 	.byte	0x03, 0x1b
        /*001e*/ 	.short	0x00a8


	//----- nvinfo : EIATTR_MERCURY_ISA_VERSION
	.align		4
        /*0020*/ 	.byte	0x03, 0x5f
        /*0022*/ 	.short	0x0101


	//----- nvinfo : EIATTR_VRC_CTA_INIT_COUNT
	.align		4
        /*0024*/ 	.byte	0x02, 0x4a
	.zero		1
	.zero		1


	//----- nvinfo : EIATTR_EXIT_INSTR_OFFSETS
	.align		4
        /*0028*/ 	.byte	0x04, 0x1c
        /*002a*/ 	.short	(.L_184 - .L_183)


	//   ....[0]....
.L_183:
        /*002c*/ 	.word	0x00000010


	//----- nvinfo : EIATTR_MAX_THREADS
	.align		4
.L_184:
        /*0030*/ 	.byte	0x04, 0x05
        /*0032*/ 	.short	(.L_186 - .L_185)
.L_185:
        /*0034*/ 	.word	0x00000180
        /*0038*/ 	.word	0x00000001
        /*003c*/ 	.word	0x00000001


	//----- nvinfo : EIATTR_CBANK_PARAM_SIZE
	.align		4
.L_186:
        /*0040*/ 	.byte	0x03, 0x19
        /*0042*/ 	.short	0x0b80


	//----- nvinfo : EIATTR_PARAM_CBANK
	.align		4
        /*0044*/ 	.byte	0x04, 0x0a
        /*0046*/ 	.short	(.L_188 - .L_187)
	.align		4
.L_187:
        /*0048*/ 	.word	index@(.nv.constant0._ZN7cutlass13device_kernelIN5flash11enable_sm90INS1_16FlashAttnFwdSm90INS1_25CollectiveMainloopFwdSm90ILi2EN4cute5tupleIJNS5_1CILi1EEES8_S8_EEENS6_IJNS7_ILi64EEESA_SA_EEELi512ENS_6half_tEfNS_4arch4Sm90ELb0ELb0ELb0ELb1ELb0ELb1ELb1ELb0ELb0ELb1ELb0ELb0EEENS1_21CollectiveEpilogueFwdINS6_IJSA_NS7_ILi512EEESA_EEES9_SC_SE_Li256ELb1ELb1ELb0ELb0EEENS1_36VarlenDynamicPersistentTileSchedulerILi64ELi64ELi256ELi128ELb0ELb1ELb1ELb0ELb1ELb1EEEEEEEEEvNT_6ParamsE)
        /*004c*/ 	.short	0x0380
        /*004e*/ 	.short	0x0b80


	//----- nvinfo : EIATTR_SW_WAR
	.align		4
.L_188:
        /*0050*/ 	.byte	0x04, 0x36
        /*0052*/ 	.short	(.L_190 - .L_189)
.L_189:
        /*0054*/ 	.word	0x00000008
.L_190:


//--------------------- .nv.info._ZN7cutlass13device_kernelIN5flash11enable_sm90INS1_16FlashAttnFwdSm90INS1_25CollectiveMainloopFwdSm90ILi2EN4cute5tupleIJNS5_1CILi1EEES8_S8_EEENS6_IJNS7_ILi64EEESA_SA_EEELi512ENS_6half_tEfNS_4arch4Sm90ELb0ELb1ELb0ELb0ELb0ELb0ELb0ELb0ELb0ELb1ELb0ELb0EEENS1_21CollectiveEpilogueFwdINS6_IJSA_NS7_ILi512EEESA_EEES9_SC_SE_Li256ELb0ELb1ELb0ELb0EEENS1_30DynamicPersistentTileSchedulerILi256ELi128ELb0ELb1ELb1EEEEEEEEEvNT_6ParamsE --------------------------
	.section	.nv.info._ZN7cutlass13device_kernelIN5flash11enable_sm90INS1_16FlashAttnFwdSm90INS1_25CollectiveMainloopFwdSm90ILi2EN4cute5tupleIJNS5_1CILi1EEES8_S8_EEENS6_IJNS7_ILi64EEESA_SA_EEELi512ENS_6half_tEfNS_4arch4Sm90ELb0ELb1ELb0ELb0ELb0ELb0ELb0ELb0ELb0ELb1ELb0ELb0EEENS1_21CollectiveEpilogueFwdINS6_IJSA_NS7_ILi512EEESA_EEES9_SC_SE_Li256ELb0ELb1ELb0ELb0EEENS1_30DynamicPersistentTileSchedulerILi256ELi128ELb0ELb1ELb1EEEEEEEEEvNT_6ParamsE,"",@"SHT_CUDA_INFO"
	.sectionflags	@""
	.align	4


	//----- nvinfo : EIATTR_CUDA_API_VERSION
	.align		4
        /*0000*/ 	.byte	0x04, 0x37
        /*0002*/ 	.short	(.L_192 - .L_191)
.L_191:
        /*0004*/ 	.word	0x00000082


	//----- nvinfo : EIATTR_KPARAM_INFO
	.align		4
.L_192:
        /*0008*/ 	.byte	0x04, 0x17
        /*000a*/ 	.short	(.L_194 - .L_193)
.L_193:
        /*000c*/ 	.word	0x00000000
        /*0010*/ 	.short	0x0000
        /*0012*/ 	.short	0x0000
        /*0014*/ 	.byte	0x00, 0xf0, 0x01, 0x2a


	//----- nvinfo : EIATTR_SPARSE_MMA_MASK
	.align		4
.L_194:
        /*0018*/ 	.byte	0x03, 0x50
        /*001a*/ 	.short	0x0000


	//----- nvinfo : EIATTR_MAXREG_COUNT
	.align		4
        /*001c*/ 	.byte	0x03, 0x1b
        /*001e*/ 	.short	0x00a8


	//----- nvinfo : EIATTR_MERCURY_ISA_VERSION
	.align		4
        /*0020*/ 	.byte	0x03, 0x5f
        /*0022*/ 	.short	0x0101


	//----- nvinfo : EIATTR_VRC_CTA_INIT_COUNT
	.align		4
        /*0024*/ 	.byte	0x02, 0x4a
	.zero		1
	.zero		1


	//----- nvinfo : EIATTR_EXIT_INSTR_OFFSETS
	.align		4
        /*0028*/ 	.byte	0x04, 0x1c
        /*002a*/ 	.short	(.L_196 - .L_195)


	//   ....[0]....
.L_195:
        /*002c*/ 	.word	0x00000010


	//----- nvinfo : EIATTR_MAX_THREADS
	.align		4
.L_196:
        /*0030*/ 	.byte	0x04, 0x05
        /*0032*/ 	.short	(.L_198 - .L_197)
.L_197:
        /*0034*/ 	.word	0x00000180
        /*0038*/ 	.word	0x00000001
        /*003c*/ 	.word	0x00000001


	//----- nvinfo : EIATTR_CBANK_PARAM_SIZE
	.align		4
.L_198:
        /*0040*/ 	.byte	0x03, 0x19
        /*0042*/ 	.short	0x0a80


	//----- nvinfo : EIATTR_PARAM_CBANK
	.align		4
        /*0044*/ 	.byte	0x04, 0x0a
        /*0046*/ 	.short	(.L_200 - .L_199)
	.align		4
.L_199:
        /*0048*/ 	.word	index@(.nv.constant0._ZN7cutlass13device_kernelIN5flash11enable_sm90INS1_16FlashAttnFwdSm90INS1_25CollectiveMainloopFwdSm90ILi2EN4cute5tupleIJNS5_1CILi1EEES8_S8_EEENS6_IJNS7_ILi64EEESA_SA_EEELi512ENS_6half_tEfNS_4arch4Sm90ELb0ELb1ELb0ELb0ELb0ELb0ELb0ELb0ELb0ELb1ELb0ELb0EEENS1_21CollectiveEpilogueFwdINS6_IJSA_NS7_ILi512EEESA_EEES9_SC_SE_Li256ELb0ELb1ELb0ELb0EEENS1_30DynamicPersistentTileSchedulerILi256ELi128ELb0ELb1ELb1EEEEEEEEEvNT_6ParamsE)
        /*004c*/ 	.short	0x0380
        /*004e*/ 	.short	0x0a80


	//----- nvinfo : EIATTR_SW_WAR
	.align		4
.L_200:
        /*0050*/ 	.byte	0x04, 0x36
        /*0052*/ 	.short	(.L_202 - .L_201)
.L_201:
        /*0054*/ 	.word	0x00000008
.L_202:


//--------------------- .nv.info._ZN7cutlass13device_kernelIN5flash11enable_sm90INS1_16FlashAttnFwdSm90INS1_25CollectiveMainloopFwdSm90ILi2EN4cute5tupleIJNS5_1CILi1EEES8_S8_EEENS6_IJNS7_ILi64EEESA_SA_EEELi512ENS_6half_tEfNS_4arch4Sm90ELb0ELb1ELb0ELb0ELb0ELb0ELb1ELb0ELb0ELb1ELb0ELb0EEENS1_21CollectiveEpilogueFwdINS6_IJSA_NS7_ILi512EEESA_EEES9_SC_SE_Li256ELb0ELb1ELb0ELb0EEENS1_30DynamicPersistentTileSchedulerILi256ELi128ELb0ELb1ELb1EEEEEEEEEvNT_6ParamsE --------------------------
	.section	.nv.info._ZN7cutlass13device_kernelIN5flash11enable_sm90INS1_16FlashAttnFwdSm90INS1_25CollectiveMainloopFwdSm90ILi2EN4cute5tupleIJNS5_1CILi1EEES8_S8_EEENS6_IJNS7_ILi64EEESA_SA_EEELi512ENS_6half_tEfNS_4arch4Sm90ELb0ELb1ELb0ELb0ELb0ELb0ELb1ELb0ELb0ELb1ELb0ELb0EEENS1_21CollectiveEpilogueFwdINS6_IJSA_NS7_ILi512EEESA_EEES9_SC_SE_Li256ELb0ELb1ELb0ELb0EEENS1_30DynamicPersistentTileSchedulerILi256ELi128ELb0ELb1ELb1EEEEEEEEEvNT_6ParamsE,"",@"SHT_CUDA_INFO"
	.sectionflags	@""
	.align	4


	//----- nvinfo : EIATTR_CUDA_API_VERSION
	.align		4
        /*0000*/ 	.byte	0x04, 0x37
        /*0002*/ 	.short	(.L_204 - .L_203)
.L_203:
        /*0004*/ 	.word	0x00000082


	//----- nvinfo : EIATTR_KPARAM_INFO
	.align		4
.L_204:
        /*0008*/ 	.byte	0x04, 0x17
        /*000a*/ 	.short	(.L_206 - .L_205)
.L_205:
        /*000c*/ 	.word	0x00000000
        /*0010*/ 	.short	0x0000
        /*0012*/ 	.short	0x0000
        /*0014*/ 	.byte	0x00, 0xf0, 0x01, 0x2e


	//----- nvinfo : EIATTR_SPARSE_MMA_MASK
	.align		4
.L_206:
        /*0018*/ 	.byte	0x03, 0x50
        /*001a*/ 	.short	0x0000


	//----- nvinfo : EIATTR_MAXREG_COUNT
	.align		4
        /*001c*/ 	.byte	0x03, 0x1b
        /*001e*/ 	.short	0x00a8


	//----- nvinfo : EIATTR_MERCURY_ISA_VERSION
	.align		4
        /*0020*/ 	.byte	0x03, 0x5f
        /*0022*/ 	.short	0x0101


	//----- nvinfo : EIATTR_VRC_CTA_INIT_COUNT
	.align		4
        /*0024*/ 	.byte	0x02, 0x4a
	.zero		1
	.zero		1


	//----- nvinfo : EIATTR_EXIT_INSTR_OFFSETS
	.align		4
        /*0028*/ 	.byte	0x04, 0x1c
        /*002a*/ 	.short	(.L_208 - .L_207)


	//   ....[0]....
.L_207:
        /*002c*/ 	.word	0x00000010


	//----- nvinfo : EIATTR_MAX_THREADS
	.align		4
.L_208:
        /*0030*/ 	.byte	0x04, 0x05
        /*0032*/ 	.short	(.L_210 - .L_209)
.L_209:
        /*0034*/ 	.word	0x00000180
        /*0038*/ 	.word	0x00000001
        /*003c*/ 	.word	0x00000001


	//----- nvinfo : EIATTR_CBANK_PARAM_SIZE
	.align		4
.L_210:
        /*0040*/ 	.byte	0x03, 0x19
        /*0042*/ 	.short	0x0b80


	//----- nvinfo : EIATTR_PARAM_CBANK
	.align		4
        /*0044*/ 	.byte	0x04, 0x0a
        /*0046*/ 	.short	(.L_212 - .L_211)
	.align		4
.L_211:
        /*0048*/ 	.word	index@(.nv.constant0._ZN7cutlass13device_kernelIN5flash11enable_sm90INS1_16FlashAttnFwdSm90INS1_25CollectiveMainloopFwdSm90ILi2EN4cute5tupleIJNS5_1CILi1EEES8_S8_EEENS6_IJNS7_ILi64EEESA_SA_EEELi512ENS_6half_tEfNS_4arch4Sm90ELb0ELb1ELb0ELb0ELb0ELb0ELb1ELb0ELb0ELb1ELb0ELb0EEENS1_21CollectiveEpilogueFwdINS6_IJSA_NS7_ILi512EEESA_EEES9_SC_SE_Li256ELb0ELb1ELb0ELb0EEENS1_30DynamicPersistentTileSchedulerILi256ELi128ELb0ELb1ELb1EEEEEEEEEvNT_6ParamsE)
        /*004c*/ 	.short	0x0380
        /*004e*/ 	.short	0x0b80


	//----- nvinfo : EIATTR_SW_WAR
	.align		4
.L_212:
        /*0050*/ 	.byte	0x04, 0x36
        /*0052*/ 	.short	(.L_214 - .L_213)
.L_213:
        /*0054*/ 	.word	0x00000008
.L_214:


//--------------------- .nv.info._ZN7cutlass13device_kernelIN5flash11enable_sm90INS1_16FlashAttnFwdSm90INS1_25CollectiveMainloopFwdSm90ILi2EN4cute5tupleIJNS5_1CILi1EEES8_S8_EEENS6_IJNS7_ILi64EEESA_SA_EEELi512ENS_6half_tEfNS_4arch4Sm90ELb0ELb1ELb0ELb1ELb0ELb0ELb0ELb0ELb0ELb1ELb0ELb0EEENS1_21CollectiveEpilogueFwdINS6_IJSA_NS7_ILi512EEESA_EEES9_SC_SE_Li256ELb1ELb1ELb0ELb0EEENS1_36VarlenDynamicPersistentTileSchedulerILi64ELi64ELi256ELi128ELb0ELb1ELb1ELb1ELb0ELb1EEEEEEEEEvNT_6ParamsE --------------------------
	.section	.nv.info._ZN7cutlass13device_kernelIN5flash11enable_sm90INS1_16FlashAttnFwdSm90INS1_25CollectiveMainloopFwdSm90ILi2EN4cute5tupleIJNS5_1CILi1EEES8_S8_EEENS6_IJNS7_ILi64EEESA_SA_EEELi512ENS_6half_tEfNS_4arch4Sm90ELb0ELb1ELb0ELb1ELb0ELb0ELb0ELb0ELb0ELb1ELb0ELb0EEENS1_21CollectiveEpilogueFwdINS6_IJSA_NS7_ILi512EEESA_EEES9_SC_SE_Li256ELb1ELb1ELb0ELb0EEENS1_36VarlenDynamicPersistentTileSchedulerILi64ELi64ELi256ELi128ELb0ELb1ELb1ELb1ELb0ELb1EEEEEEEEEvNT_6ParamsE,"",@"SHT_CUDA_INFO"
	.sectionflags	@""
	.align	4


	//----- nvinfo : EIATTR_CUDA_API_VERSION
	.align		4
        /*0000*/ 	.byte	0x04, 0x37
        /*0002*/ 	.short	(.L_216 - .L_215)
.L_215:
        /*0004*/ 	.word	0x00000082


	//----- nvinfo : EIATTR_KPARAM_INFO
	.align		4
.L_216:
        /*0008*/ 	.byte	0x04, 0x17
        /*000a*/ 	.short	(.L_218 - .L_217)
.L_217:
        /*000c*/ 	.word	0x00000000
        /*0010*/ 	.short	0x0000
        /*0012*/ 	.short	0x0000
        /*0014*/ 	.byte	0x00, 0xf0, 0x01, 0x2a


	//----- nvinfo : EIATTR_SPARSE_MMA_MASK
	.align		4
.L_218:
        /*0018*/ 	.byte	0x03, 0x50
        /*001a*/ 	.short	0x0000


	//----- nvinfo : EIATTR_MAXREG_COUNT
	.align		4
        /*001c*/ 	.byte	0x03, 0x1b
        /*001e*/ 	.short	0x00a8


	//----- nvinfo : EIATTR_MERCURY_ISA_VERSION
	.align		4
        /*0020*/ 	.byte	0x03, 0x5f
        /*0022*/ 	.short	0x0101


	//----- nvinfo : EIATTR_VRC_CTA_INIT_COUNT
	.align		4
        /*0024*/ 	.byte	0x02, 0x4a
	.zero		1
	.zero		1


	//----- nvinfo : EIATTR_EXIT_INSTR_OFFSETS
	.align		4
        /*0028*/ 	.byte	0x04, 0x1c
        /*002a*/ 	.short	(.L_220 - .L_219)


	//   ....[0]....
.L_219:
        /*002c*/ 	.word	0x00000010


	//----- nvinfo : EIATTR_MAX_THREADS
	.align		4
.L_220:
        /*0030*/ 	.byte	0x04, 0x05
        /*0032*/ 	.short	(.L_222 - .L_221)
.L_221:
        /*0034*/ 	.word	0x00000180
        /*0038*/ 	.word	0x00000001
        /*003c*/ 	.word	0x00000001


	//----- nvinfo : EIATTR_CBANK_PARAM_SIZE
	.align		4
.L_222:
        /*0040*/ 	.byte	0x03, 0x19
        /*0042*/ 	.short	0x0a80


	//----- nvinfo : EIATTR_PARAM_CBANK
	.align		4
        /*0044*/ 	.byte	0x04, 0x0a
        /*0046*/ 	.short	(.L_224 - .L_223)
	.align		4
.L_223:
        /*0048*/ 	.word	index@(.nv.constant0._ZN7cutlass13device_kernelIN5flash11enable_sm90INS1_16FlashAttnFwdSm90INS1_25CollectiveMainloopFwdSm90ILi2EN4cute5tupleIJNS5_1CILi1EEES8_S8_EEENS6_IJNS7_ILi64EEESA_SA_EEELi512ENS_6half_tEfNS_4arch4Sm90ELb0ELb1ELb0ELb1ELb0ELb0ELb0ELb0ELb0ELb1ELb0ELb0EEENS1_21CollectiveEpilogueFwdINS6_IJSA_NS7_ILi512EEESA_EEES9_SC_SE_Li256ELb1ELb1ELb0ELb0EEENS1_36VarlenDynamicPersistentTileSchedulerILi64ELi64ELi256ELi128ELb0ELb1ELb1ELb1ELb0ELb1EEEEEEEEEvNT_6ParamsE)
        /*004c*/ 	.short	0x0380
        /*004e*/ 	.short	0x0a80


	//----- nvinfo : EIATTR_SW_WAR
	.align		4
.L_224:
        /*0050*/ 	.byte	0x04, 0x36
        /*0052*/ 	.short	(.L_226 - .L_225)
.L_225:
        /*0054*/ 	.word	0x00000008
.L_226:


//--------------------- .nv.info._ZN7cutlass13device_kernelIN5flash11enable_sm90INS1_16FlashAttnFwdSm90INS1_25CollectiveMainloopFwdSm90ILi2EN4cute5tupleIJNS5_1CILi1EEES8_S8_EEENS6_IJNS7_ILi64EEESA_SA_EEELi512ENS_6half_tEfNS_4arch4Sm90ELb0ELb1ELb0ELb1ELb0ELb1ELb0ELb0ELb0ELb1ELb0ELb0EEENS1_21CollectiveEpilogueFwdINS6_IJSA_NS7_ILi512EEESA_EEES9_SC_SE_Li256ELb1ELb1ELb0ELb0EEENS1_36VarlenDynamicPersistentTileSchedulerILi64ELi64ELi256ELi128ELb0ELb1ELb1ELb1ELb0ELb1EEEEEEEEEvNT_6ParamsE --------------------------
	.section	.nv.info._ZN7cutlass13device_kernelIN5flash11enable_sm90INS1_16FlashAttnFwdSm90INS1_25CollectiveMainloopFwdSm90ILi2EN4cute5tupleIJNS5_1CILi1EEES8_S8_EEENS6_IJNS7_ILi64EEESA_SA_EEELi512ENS_6half_tEfNS_4arch4Sm90ELb0ELb1ELb0ELb1ELb0ELb1ELb0ELb0ELb0ELb1ELb0ELb0EEENS1_21CollectiveEpilogueFwdINS6_IJSA_NS7_ILi512EEESA_EEES9_SC_SE_Li256ELb1ELb1ELb0ELb0EEENS1_36VarlenDynamicPersistentTileSchedulerILi64ELi64ELi256ELi128ELb0ELb1ELb1ELb1ELb0ELb1EEEEEEEEEvNT_6ParamsE,"",@"SHT_CUDA_INFO"
	.sectionflags	@""
	.align	4


	//----- nvinfo : EIATTR_CUDA_API_VERSION
	.align		4
        /*0000*/ 	.byte	0x04, 0x37
        /*0002*/ 	.short	(.L_228 - .L_227)
.L_227:
        /*0004*/ 	.word	0x00000082


	//----- nvinfo : EIATTR_KPARAM_INFO
	.align		4
.L_228:
        /*0008*/ 	.byte	0x04, 0x17
        /*000a*/ 	.short	(.L_230 - .L_229)
.L_229:
        /*000c*/ 	.word	0x00000000
        /*0010*/ 	.short	0x0000
        /*0012*/ 	.short	0x0000
        /*0014*/ 	.byte	0x00, 0xf0, 0x01, 0x2a


	//----- nvinfo : EIATTR_SPARSE_MMA_MASK
	.align		4
.L_230:
        /*0018*/ 	.byte	0x03, 0x50
        /*001a*/ 	.short	0x0000


	//----- nvinfo : EIATTR_MAXREG_COUNT
	.align		4
        /*001c*/ 	.byte	0x03, 0x1b
        /*001e*/ 	.short	0x00a8


	//----- nvinfo : EIATTR_MERCURY_ISA_VERSION
	.align		4
        /*0020*/ 	.byte	0x03, 0x5f
        /*0022*/ 	.short	0x0101


	//----- nvinfo : EIATTR_VRC_CTA_INIT_COUNT
	.align		4
        /*0024*/ 	.byte	0x02, 0x4a
	.zero		1
	.zero		1


	//----- nvinfo : EIATTR_EXIT_INSTR_OFFSETS
	.align		4
        /*0028*/ 	.byte	0x04, 0x1c
        /*002a*/ 	.short	(.L_232 - .L_231)


	//   ....[0]....
.L_231:
        /*002c*/ 	.word	0x00000010


	//----- nvinfo : EIATTR_MAX_THREADS
	.align		4
.L_232:
        /*0030*/ 	.byte	0x04, 0x05
        /*0032*/ 	.short	(.L_234 - .L_233)
.L_233:
        /*0034*/ 	.word	0x00000180
        /*0038*/ 	.word	0x00000001
        /*003c*/ 	.word	0x00000001


	//----- nvinfo : EIATTR_CBANK_PARAM_SIZE
	.align		4
.L_234:
        /*0040*/ 	.byte	0x03, 0x19
        /*0042*/ 	.short	0x0a80


	//----- nvinfo : EIATTR_PARAM_CBANK
	.align		4
        /*0044*/ 	.byte	0x04, 0x0a
        /*0046*/ 	.short	(.L_236 - .L_235)
	.align		4
.L_235:
        /*0048*/ 	.word	index@(.nv.constant0._ZN7cutlass13device_kernelIN5flash11enable_sm90INS1_16FlashAttnFwdSm90INS1_25CollectiveMainloopFwdSm90ILi2EN4cute5tupleIJNS5_1CILi1EEES8_S8_EEENS6_IJNS7_ILi64EEESA_SA_EEELi512ENS_6half_tEfNS_4arch4Sm90ELb0ELb1ELb0ELb1ELb0ELb1ELb0ELb0ELb0ELb1ELb0ELb0EEENS1_21CollectiveEpilogueFwdINS6_IJSA_NS7_ILi512EEESA_EEES9_SC_SE_Li256ELb1ELb1ELb0ELb0EEENS1_36VarlenDynamicPersistentTileSchedulerILi64ELi64ELi256ELi128ELb0ELb1ELb1ELb1ELb0ELb1EEEEEEEEEvNT_6ParamsE)
        /*004c*/ 	.short	0x0380
        /*004e*/ 	.short	0x0a80


	//----- nvinfo : EIATTR_SW_WAR
	.align		4
.L_236:
        /*0050*/ 	.byte	0x04, 0x36
        /*0052*/ 	.short	(.L_238 - .L_237)
.L_237:
        /*0054*/ 	.word	0x00000008
.L_238:


//--------------------- .nv.info._ZN7cutlass13device_kernelIN5flash11enable_sm90INS1_16FlashAttnFwdSm90INS1_25CollectiveMainloopFwdSm90ILi2EN4cute5tupleIJNS5_1CILi1EEES8_S8_EEENS6_IJNS7_ILi64EEESA_SA_EEELi512ENS_6half_tEfNS_4arch4Sm90ELb0ELb1ELb0ELb1ELb0ELb0ELb1ELb0ELb0ELb1ELb0ELb0EEENS1_21CollectiveEpilogueFwdINS6_IJSA_NS7_ILi512EEESA_EEES9_SC_SE_Li256ELb1ELb1ELb0ELb0EEENS1_36VarlenDynamicPersistentTileSchedulerILi64ELi64ELi256ELi128ELb0ELb1ELb1ELb1ELb0ELb1EEEEEEEEEvNT_6ParamsE --------------------------
	.section	.nv.info._ZN7cutlass13device_kernelIN5flash11enable_sm90INS1_16FlashAttnFwdSm90INS1_25CollectiveMainloopFwdSm90ILi2EN4cute5tupleIJNS5_1CILi1EEES8_S8_EEENS6_IJNS7_ILi64EEESA_SA_EEELi512ENS_6half_tEfNS_4arch4Sm90ELb0ELb1ELb0ELb1ELb0ELb0ELb1ELb0ELb0ELb1ELb0ELb0EEENS1_21CollectiveEpilogueFwdINS6_IJSA_NS7_ILi512EEESA_EEES9_SC_SE_Li256ELb1ELb1ELb0ELb0EEENS1_36VarlenDynamicPersistentTileSchedulerILi64ELi64ELi256ELi128ELb0ELb1ELb1ELb1ELb0ELb1EEEEEEEEEvNT_6ParamsE,"",@"SHT_CUDA_INFO"
	.sectionflags	@""
	.align	4


	//----- nvinfo : EIATTR_CUDA_API_VERSION
	.align		4
        /*0000*/ 	.byte	0x04, 0x37
        /*0002*/ 	.short	(.L_240 - .L_239)
.L_239:
        /*0004*/ 	.word	0x00000082


	//----- nvinfo : EIATTR_KPARAM_INFO
	.align		4
.L_240:
        /*0008*/ 	.byte	0x04, 0x17
        /*000a*/ 	.short	(.L_242 - .L_241)
.L_241:
        /*000c*/ 	.word	0x00000000
        /*0010*/ 	.short	0x0000
        /*0012*/ 	.short	0x0000
        /*0014*/ 	.byte	0x00, 0xf0, 0x01, 0x2e


	//----- nvinfo : EIATTR_SPARSE_MMA_MASK
	.align		4
.L_242:
        /*0018*/ 	.byte	0x03, 0x50
        /*001a*/ 	.short	0x0000


	//----- nvinfo : EIATTR_MAXREG_COUNT
	.align		4
        /*001c*/ 	.byte	0x03, 0x1b
        /*001e*/ 	.short	0x00a8


	//----- nvinfo : EIATTR_MERCURY_ISA_VERSION
	.align		4
        /*0020*/ 	.byte	0x03, 0x5f
        /*0022*/ 	.short	0x0101


	//----- nvinfo : EIATTR_VRC_CTA_INIT_COUNT
	.align		4
        /*0024*/ 	.byte	0x02, 0x4a
	.zero		1
	.zero		1


	//----- nvinfo : EIATTR_EXIT_INSTR_OFFSETS
	.align		4
        /*0028*/ 	.byte	0x04, 0x1c
        /*002a*/ 	.short	(.L_244 - .L_243)


	//   ....[0]....
.L_243:
        /*002c*/ 	.word	0x00000010


	//----- nvinfo : EIATTR_MAX_THREADS
	.align		4
.L_244:
        /*0030*/ 	.byte	0x04, 0x05
        /*0032*/ 	.short	(.L_246 - .L_245)
.L_245:
        /*0034*/ 	.word	0x00000180
        /*0038*/ 	.word	0x00000001
        /*003c*/ 	.word	0x00000001


	//----- nvinfo : EIATTR_CBANK_PARAM_SIZE
	.align		4
.L_246:
        /*0040*/ 	.byte	0x03, 0x19
        /*0042*/ 	.short	0x0b80


	//----- nvinfo : EIATTR_PARAM_CBANK
	.align		4
        /*0044*/ 	.byte	0x04, 0x0a
        /*0046*/ 	.short	(.L_248 - .L_247)
	.align		4
.L_247:
        /*0048*/ 	.word	index@(.nv.constant0._ZN7cutlass13device_kernelIN5flash11enable_sm90INS1_16FlashAttnFwdSm90INS1_25CollectiveMainloopFwdSm90ILi2EN4cute5tupleIJNS5_1CILi1EEES8_S8_EEENS6_IJNS7_ILi64EEESA_SA_EEELi512ENS_6half_tEfNS_4arch4Sm90ELb0ELb1ELb0ELb1ELb0ELb0ELb1ELb0ELb0ELb1ELb0ELb0EEENS1_21CollectiveEpilogueFwdINS6_IJSA_NS7_ILi512EEESA_EEES9_SC_SE_Li256ELb1ELb1ELb0ELb0EEENS1_36VarlenDynamicPersistentTileSchedulerILi64ELi64ELi256ELi128ELb0ELb1ELb1ELb1ELb0ELb1EEEEEEEEEvNT_6ParamsE)
        /*004c*/ 	.short	0x0380
        /*004e*/ 	.short	0x0b80


	//----- nvinfo : EIATTR_SW_WAR
	.align		4
.L_248:
        /*0050*/ 	.byte	0x04, 0x36
        /*0052*/ 	.short	(.L_250 - .L_249)
.L_249:
        /*0054*/ 	.word	0x00000008
.L_250:


//--------------------- .nv.info._ZN7cutlass13device_kernelIN5flash11enable_sm90INS1_16FlashAttnFwdSm90INS1_25CollectiveMainloopFwdSm90ILi2EN4cute5tupleIJNS5_1CILi1EEES8_S8_EEENS6_IJNS7_ILi64EEESA_SA_EEELi512ENS_6half_tEfNS_4arch4Sm90ELb0ELb1ELb0ELb1ELb0ELb1ELb1ELb0ELb0ELb1ELb0ELb0EEENS1_21CollectiveEpilogueFwdINS6_IJSA_NS7_ILi512EEESA_EEES9_SC_SE_Li256ELb1ELb1ELb0ELb0EEENS1_36VarlenDynamicPersistentTileSchedulerILi64ELi64ELi256ELi128ELb0ELb1ELb1ELb1ELb0ELb1EEEEEEEEEvNT_6ParamsE --------------------------
	.section	.nv.info._ZN7cutlass13device_kernelIN5flash11enable_sm90INS1_16FlashAttnFwdSm90INS1_25CollectiveMainloopFwdSm90ILi2EN4cute5tupleIJNS5_1CILi1EEES8_S8_EEENS6_IJNS7_ILi64EEESA_SA_EEELi512ENS_6half_tEfNS_4arch4Sm90ELb0ELb1ELb0ELb1ELb0ELb1ELb1ELb0ELb0ELb1ELb0ELb0EEENS1_21CollectiveEpilogueFwdINS6_IJSA_NS7_ILi512EEESA_EEES9_SC_SE_Li256ELb1ELb1ELb0ELb0EEENS1_36VarlenDynamicPersistentTileSchedulerILi64ELi64ELi256ELi128ELb0ELb1ELb1ELb1ELb0ELb1EEEEEEEEEvNT_6ParamsE,"",@"SHT_CUDA_INFO"
	.sectionflags	@""
	.align	4


	//----- nvinfo : EIATTR_CUDA_API_VERSION
	.align		4
        /*0000*/ 	.byte	0x04, 0x37
        /*0002*/ 	.short	(.L_252 - .L_251)
.L_251:
        /*0004*/ 	.word	0x00000082


	//----- nvinfo : EIATTR_KPARAM_INFO
	.align		4
.L_252:
        /*0008*/ 	.byte	0x04, 0x17
        /*000a*/ 	.short	(.L_254 - .L_253)
.L_253:
        /*000c*/ 	.word	0x00000000
        /*0010*/ 	.short	0x0000
        /*0012*/ 	.short	0x0000
        /*0014*/ 	.byte	0x00, 0xf0, 0x01, 0x2e


	//----- nvinfo : EIATTR_SPARSE_MMA_MASK
	.align		4
.L_254:
        /*0018*/ 	.byte	0x03, 0x50
        /*001a*/ 	.short	0x0000


	//----- nvinfo : EIATTR_MAXREG_COUNT
	.align		4
        /*001c*/ 	.byte	0x03, 0x1b
        /*001e*/ 	.short	0x00a8


	//----- nvinfo : EIATTR_MERCURY_ISA_VERSION
	.align		4
        /*0020*/ 	.byte	0x03, 0x5f
        /*0022*/ 	.short	0x0101


	//----- nvinfo : EIATTR_VRC_CTA_INIT_COUNT
	.align		4
        /*0024*/ 	.byte	0x02, 0x4a
	.zero		1
	.zero		1


	//----- nvinfo : EIATTR_EXIT_INSTR_OFFSETS
	.align		4
        /*0028*/ 	.byte	0x04, 0x1c
        /*002a*/ 	.short	(.L_256 - .L_255)


	//   ....[0]....
.L_255:
        /*002c*/ 	.word	0x00000010


	//----- nvinfo : EIATTR_MAX_THREADS
	.align		4
.L_256:
        /*0030*/ 	.byte	0x04, 0x05
        /*0032*/ 	.short	(.L_258 - .L_257)
.L_257:
        /*0034*/ 	.word	0x00000180
        /*0038*/ 	.word	0x00000001
        /*003c*/ 	.word	0x00000001


	//----- nvinfo : EIATTR_CBANK_PARAM_SIZE
	.align		4
.L_258:
        /*0040*/ 	.byte	0x03, 0x19
        /*0042*/ 	.short	0x0b80


	//----- nvinfo : EIATTR_PARAM_CBANK
	.align		4
        /*0044*/ 	.byte	0x04, 0x0a
        /*0046*/ 	.short	(.L_260 - .L_259)
	.align		4
.L_259:
        /*0048*/ 	.word	index@(.nv.constant0._ZN7cutlass13device_kernelIN5flash11enable_sm90INS1_16FlashAttnFwdSm90INS1_25CollectiveMainloopFwdSm90ILi2EN4cute5tupleIJNS5_1CILi1EEES8_S8_EEENS6_IJNS7_ILi64EEESA_SA_EEELi512ENS_6half_tEfNS_4arch4Sm90ELb0ELb1ELb0ELb1ELb0ELb1ELb1ELb0ELb0ELb1ELb0ELb0EEENS1_21CollectiveEpilogueFwdINS6_IJSA_NS7_ILi512EEESA_EEES9_SC_SE_Li256ELb1ELb1ELb0ELb0EEENS1_36VarlenDynamicPersistentTileSchedulerILi64ELi64ELi256ELi128ELb0ELb1ELb1ELb1ELb0ELb1EEEEEEEEEvNT_6ParamsE)
        /*004c*/ 	.short	0x0380
        /*004e*/ 	.short	0x0b80


	//----- nvinfo : EIATTR_SW_WAR
	.align		4
.L_260:
        /*0050*/ 	.byte	0x04, 0x36
        /*0052*/ 	.short	(.L_262 - .L_261)
.L_261:
        /*0054*/ 	.word	0x00000008
.L_262:


//--------------------- .nv.info._ZN7cutlass13device_kernelIN5flash11enable_sm90INS1_16FlashAttnFwdSm90INS1_25CollectiveMainloopFwdSm90ILi2EN4cute5tupleIJNS5_1CILi1EEES8_S8_EEENS6_IJNS7_ILi64EEESA_SA_EEELi512ENS_6half_tEfNS_4arch4Sm90ELb1ELb0ELb0ELb0ELb0ELb0ELb0ELb0ELb0ELb1ELb0ELb0EEENS1_21CollectiveEpilogueFwdINS6_IJSA_NS7_ILi512EEESA_EEES9_SC_SE_Li256ELb0ELb1ELb0ELb0EEENS1_30DynamicPersistentTileSchedulerILi256ELi128ELb0ELb1ELb1EEEEEEEEEvNT_6ParamsE --------------------------
	.section	.nv.info._ZN7cutlass13device_kernelIN5flash11enable_sm90INS1_16FlashAttnFwdSm90INS1_25CollectiveMainloopFwdSm90ILi2EN4cute5tupleIJNS5_1CILi1EEES8_S8_EEENS6_IJNS7_ILi64EEESA_SA_EEELi512ENS_6half_tEfNS_4arch4Sm90ELb1ELb0ELb0ELb0ELb0ELb0ELb0ELb0ELb0ELb1ELb0ELb0EEENS1_21CollectiveEpilogueFwdINS6_IJSA_NS7_ILi512EEESA_EEES9_SC_SE_Li256ELb0ELb1ELb0ELb0EEENS1_30DynamicPersistentTileSchedulerILi256ELi128ELb0ELb1ELb1EEEEEEEEEvNT_6ParamsE,"",@"SHT_CUDA_INFO"
	.sectionflags	@""
	.align	4


	//----- nvinfo : EIATTR_CUDA_API_VERSION
	.align		4
        /*0000*/ 	.byte	0x04, 0x37
        /*0002*/ 	.short	(.L_264 - .L_263)
.L_263:
        /*0004*/ 	.word	0x00000082


	//----- nvinfo : EIATTR_KPARAM_INFO
	.align		4
.L_264:
        /*0008*/ 	.byte	0x04, 0x17
        /*000a*/ 	.short	(.L_266 - .L_265)
.L_265:
        /*000c*/ 	.word	0x00000000
        /*0010*/ 	.short	0x0000
        /*0012*/ 	.short	0x0000
        /*0014*/ 	.byte	0x00, 0xf0, 0x01, 0x2a


	//----- nvinfo : EIATTR_SPARSE_MMA_MASK
	.align		4
.L_266:
        /*0018*/ 	.byte	0x03, 0x50
        /*001a*/ 	.short	0x0000


	//----- nvinfo : EIATTR_MAXREG_COUNT
	.align		4
        /*001c*/ 	.byte	0x03, 0x1b
        /*001e*/ 	.short	0x00a8


	//----- nvinfo : EIATTR_MERCURY_ISA_VERSION
	.align		4
        /*0020*/ 	.byte	0x03, 0x5f
        /*0022*/ 	.short	0x0101


	//----- nvinfo : EIATTR_VRC_CTA_INIT_COUNT
	.align		4
        /*0024*/ 	.byte	0x02, 0x4a
	.zero		1
	.zero		1


	//----- nvinfo : EIATTR_EXIT_INSTR_OFFSETS
	.align		4
        /*0028*/ 	.byte	0x04, 0x1c
        /*002a*/ 	.short	(.L_268 - .L_267)


	//   ....[0]....
.L_267:
        /*002c*/ 	.word	0x00000010


	//----- nvinfo : EIATTR_MAX_THREADS
	.align		4
.L_268:
        /*0030*/ 	.byte	0x04, 0x05
        /*0032*/ 	.short	(.L_270 - .L_269)
.L_269:
        /*0034*/ 	.word	0x00000180
        /*0038*/ 	.word	0x00000001
        /*003c*/ 	.word	0x00000001


	//----- nvinfo : EIATTR_CBANK_PARAM_SIZE
	.align		4
.L_270:
        /*0040*/ 	.byte	0x03, 0x19
        /*0042*/ 	.short	0x0a80


	//----- nvinfo : EIATTR_PARAM_CBANK
	.align		4
        /*0044*/ 	.byte	0x04, 0x0a
        /*0046*/ 	.short	(.L_272 - .L_271)
	.align		4
.L_271:
        /*0048*/ 	.word	index@(.nv.constant0._ZN7cutlass13device_kernelIN5flash11enable_sm90INS1_16FlashAttnFwdSm90INS1_25CollectiveMainloopFwdSm90ILi2EN4cute5tupleIJNS5_1CILi1EEES8_S8_EEENS6_IJNS7_ILi64EEESA_SA_EEELi512ENS_6half_tEfNS_4arch4Sm90ELb1ELb0ELb0ELb0ELb0ELb0ELb0ELb0ELb0ELb1ELb0ELb0EEENS1_21CollectiveEpilogueFwdINS6_IJSA_NS7_ILi512EEESA_EEES9_SC_SE_Li256ELb0ELb1ELb0ELb0EEENS1_30DynamicPersistentTileSchedulerILi256ELi128ELb0ELb1ELb1EEEEEEEEEvNT_6ParamsE)
        /*004c*/ 	.short	0x0380
        /*004e*/ 	.short	0x0a80


	//----- nvinfo : EIATTR_SW_WAR
	.align		4
.L_272:
        /*0050*/ 	.byte	0x04, 0x36
        /*0052*/ 	.short	(.L_274 - .L_273)
.L_273:
        /*0054*/ 	.word	0x00000008
.L_274:


//--------------------- .nv.info._ZN7cutlass13device_kernelIN5flash11enable_sm90INS1_16FlashAttnFwdSm90INS1_25CollectiveMainloopFwdSm90ILi2EN4cute5tupleIJNS5_1CILi1EEES8_S8_EEENS6_IJNS7_ILi64EEESA_SA_EEELi512ENS_6half_tEfNS_4arch4Sm90ELb1ELb0ELb0ELb0ELb0ELb0ELb1ELb0ELb0ELb1ELb0ELb0EEENS1_21CollectiveEpilogueFwdINS6_IJSA_NS7_ILi512EEESA_EEES9_SC_SE_Li256ELb0ELb1ELb0ELb0EEENS1_30DynamicPersistentTileSchedulerILi256ELi128ELb0ELb1ELb1EEEEEEEEEvNT_6ParamsE --------------------------
	.section	.nv.info._ZN7cutlass13device_kernelIN5flash11enable_sm90INS1_16FlashAttnFwdSm90INS1_25CollectiveMainloopFwdSm90ILi2EN4cute5tupleIJNS5_1CILi1EEES8_S8_EEENS6_IJNS7_ILi64EEESA_SA_EEELi512ENS_6half_tEfNS_4arch4Sm90ELb1ELb0ELb0ELb0ELb0ELb0ELb1ELb0ELb0ELb1ELb0ELb0EEENS1_21CollectiveEpilogueFwdINS6_IJSA_NS7_ILi512EEESA_EEES9_SC_SE_Li256ELb0ELb1ELb0ELb0EEENS1_30DynamicPersistentTileSchedulerILi256ELi128ELb0ELb1ELb1EEEEEEEEEvNT_6ParamsE,"",@"SHT_CUDA_INFO"
	.sectionflags	@""
	.align	4


	//----- nvinfo : EIATTR_CUDA_API_VERSION
	.align		4
        /*0000*/ 	.byte	0x04, 0x37
        /*0002*/ 	.short	(.L_276 - .L_275)
.L_275:
        /*0004*/ 	.word	0x00000082


	//----- nvinfo : EIATTR_KPARAM_INFO
	.align		4
.L_276:
        /*0008*/ 	.byte	0x04, 0x17
        /*000a*/ 	.short	(.L_278 - .L_277)
.L_277:
        /*000c*/ 	.word	0x00000000
        /*0010*/ 	.short	0x0000
        /*0012*/ 	.short	0x0000
        /*0014*/ 	.byte	0x00, 0xf0, 0x01, 0x2e


	//----- nvinfo : EIATTR_SPARSE_MMA_MASK
	.align		4
.L_278:
        /*0018*/ 	.byte	0x03, 0x50
        /*001a*/ 	.short	0x0000


	//----- nvinfo : EIATTR_MAXREG_COUNT
	.align		4
        /*001c*/ 	.byte	0x03, 0x1b
        /*001e*/ 	.short	0x00a8


	//----- nvinfo : EIATTR_MERCURY_ISA_VERSION
	.align		4
        /*0020*/ 	.byte	0x03, 0x5f
        /*0022*/ 	.short	0x0101


	//----- nvinfo : EIATTR_VRC_CTA_INIT_COUNT
	.align		4
        /*0024*/ 	.byte	0x02, 0x4a
	.zero		1
	.zero		1


	//----- nvinfo : EIATTR_EXIT_INSTR_OFFSETS
	.align		4
        /*0028*/ 	.byte	0x04, 0x1c
        /*002a*/ 	.short	(.L_280 - .L_279)


	//   ....[0]....
.L_279:
        /*002c*/ 	.word	0x00000010


	//----- nvinfo : EIATTR_MAX_THREADS
	.align		4
.L_280:
        /*0030*/ 	.byte	0x04, 0x05
        /*0032*/ 	.short	(.L_282 - .L_281)
.L_281:
        /*0034*/ 	.word	0x00000180
        /*0038*/ 	.word	0x00000001
        /*003c*/ 	.word	0x00000001


	//----- nvinfo : EIATTR_CBANK_PARAM_SIZE
	.align		4
.L_282:
        /*0040*/ 	.byte	0x03, 0x19
        /*0042*/ 	.short	0x0b80


	//----- nvinfo : EIATTR_PARAM_CBANK
	.align		4
        /*0044*/ 	.byte	0x04, 0x0a
        /*0046*/ 	.short	(.L_284 - .L_283)
	.align		4
.L_283:
        /*0048*/ 	.word	index@(.nv.constant0._ZN7cutlass13device_kernelIN5flash11enable_sm90INS1_16FlashAttnFwdSm90INS1_25CollectiveMainloopFwdSm90ILi2EN4cute5tupleIJNS5_1CILi1EEES8_S8_EEENS6_IJNS7_ILi64EEESA_SA_EEELi512ENS_6half_tEfNS_4arch4Sm90ELb1ELb0ELb0ELb0ELb0ELb0ELb1ELb0ELb0ELb1ELb0ELb0EEENS1_21CollectiveEpilogueFwdINS6_IJSA_NS7_ILi512EEESA_EEES9_SC_SE_Li256ELb0ELb1ELb0ELb0EEENS1_30DynamicPersistentTileSchedulerILi256ELi128ELb0ELb1ELb1EEEEEEEEEvNT_6ParamsE)
        /*004c*/ 	.short	0x0380
        /*004e*/ 	.short	0x0b80


	//----- nvinfo : EIATTR_SW_WAR
	.align		4
.L_284:
        /*0050*/ 	.byte	0x04, 0x36
        /*0052*/ 	.short	(.L_286 - .L_285)
.L_285:
        /*0054*/ 	.word	0x00000008
.L_286:


//--------------------- .nv.info._ZN7cutlass13device_kernelIN5flash11enable_sm90INS1_16FlashAttnFwdSm90INS1_25CollectiveMainloopFwdSm90ILi2EN4cute5tupleIJNS5_1CILi1EEES8_S8_EEENS6_IJNS7_ILi64EEESA_SA_EEELi512ENS_6half_tEfNS_4arch4Sm90ELb1ELb0ELb0ELb1ELb0ELb0ELb0ELb0ELb0ELb1ELb0ELb0EEENS1_21CollectiveEpilogueFwdINS6_IJSA_NS7_ILi512EEESA_EEES9_SC_SE_Li256ELb1ELb1ELb0ELb0EEENS1_36VarlenDynamicPersistentTileSchedulerILi64ELi64ELi256ELi128ELb0ELb1ELb1ELb1ELb1ELb1EEEEEEEEEvNT_6ParamsE --------------------------
	.section	.nv.info._ZN7cutlass13device_kernelIN5flash11enable_sm90INS1_16FlashAttnFwdSm90INS1_25CollectiveMainloopFwdSm90ILi2EN4cute5tupleIJNS5_1CILi1EEES8_S8_EEENS6_IJNS7_ILi64EEESA_SA_EEELi512ENS_6half_tEfNS_4arch4Sm90ELb1ELb0ELb0ELb1ELb0ELb0ELb0ELb0ELb0ELb1ELb0ELb0EEENS1_21CollectiveEpilogueFwdINS6_IJSA_NS7_ILi512EEESA_EEES9_SC_SE_Li256ELb1ELb1ELb0ELb0EEENS1_36VarlenDynamicPersistentTileSchedulerILi64ELi64ELi256ELi128ELb0ELb1ELb1ELb1ELb1ELb1EEEEEEEEEvNT_6ParamsE,"",@"SHT_CUDA_INFO"
	.sectionflags	@""
	.align	4


	//----- nvinfo : EIATTR_CUDA_API_VERSION
	.align		4
        /*0000*/ 	.byte	0x04, 0x37
        /*0002*/ 	.short	(.L_288 - .L_287)
.L_287:
        /*0004*/ 	.word	0x00000082


	//----- nvinfo : EIATTR_KPARAM_INFO
	.align		4
.L_288:
        /*0008*/ 	.byte	0x04, 0x17
        /*000a*/ 	.short	(.L_290 - .L_289)
.L_289:
        /*000c*/ 	.word	0x00000000
        /*0010*/ 	.short	0x0000
        /*0012*/ 	.short	0x0000
        /*0014*/ 	.byte	0x00, 0xf0, 0x01, 0x2a


	//----- nvinfo : EIATTR_SPARSE_MMA_MASK
	.align		4
.L_290:
        /*0018*/ 	.byte	0x03, 0x50
        /*001a*/ 	.short	0x0000


	//----- nvinfo : EIATTR_MAXREG_COUNT
	.align		4
        /*001c*/ 	.byte	0x03, 0x1b
        /*001e*/ 	.short	0x00a8


	//----- nvinfo : EIATTR_MERCURY_ISA_VERSION
	.align		4
        /*0020*/ 	.byte	0x03, 0x5f
        /*0022*/ 	.short	0x0101


	//----- nvinfo : EIATTR_VRC_CTA_INIT_COUNT
	.align		4
        /*0024*/ 	.byte	0x02, 0x4a
	.zero		1
	.zero		1


	//----- nvinfo : EIATTR_EXIT_INSTR_OFFSETS
	.align		4
        /*0028*/ 	.byte	0x04, 0x1c
        /*002a*/ 	.short	(.L_292 - .L_291)


	//   ....[0]....
.L_291:
        /*002c*/ 	.word	0x00000010


	//----- nvinfo : EIATTR_MAX_THREADS
	.align		4
.L_292:
        /*0030*/ 	.byte	0x04, 0x05
        /*0032*/ 	.short	(.L_294 - .L_293)
.L_293:
        /*0034*/ 	.word	0x00000180
        /*0038*/ 	.word	0x00000001
        /*003c*/ 	.word	0x00000001


	//----- nvinfo : EIATTR_CBANK_PARAM_SIZE
	.align		4
.L_294:
        /*0040*/ 	.byte	0x03, 0x19
        /*0042*/ 	.short	0x0a80


	//----- nvinfo : EIATTR_PARAM_CBANK
	.align		4
        /*0044*/ 	.byte	0x04, 0x0a
        /*0046*/ 	.short	(.L_296 - .L_295)
	.align		4
.L_295:
        /*0048*/ 	.word	index@(.nv.constant0._ZN7cutlass13device_kernelIN5flash11enable_sm90INS1_16FlashAttnFwdSm90INS1_25CollectiveMainloopFwdSm90ILi2EN4cute5tupleIJNS5_1CILi1EEES8_S8_EEENS6_IJNS7_ILi64EEESA_SA_EEELi512ENS_6half_tEfNS_4arch4Sm90ELb1ELb0ELb0ELb1ELb0ELb0ELb0ELb0ELb0ELb1ELb0ELb0EEENS1_21CollectiveEpilogueFwdINS6_IJSA_NS7_ILi512EEESA_EEES9_SC_SE_Li256ELb1ELb1ELb0ELb0EEENS1_36VarlenDynamicPersistentTileSchedulerILi64ELi64ELi256ELi128ELb0ELb1ELb1ELb1ELb1ELb1EEEEEEEEEvNT_6ParamsE)
        /*004c*/ 	.short	0x0380
        /*004e*/ 	.short	0x0a80


	//----- nvinfo : EIATTR_SW_WAR
	.align		4
.L_296:
        /*0050*/ 	.byte	0x04, 0x36
        /*0052*/ 	.short	(.L_298 - .L_297)
.L_297:
        /*0054*/ 	.word	0x00000008
.L_298:


//--------------------- .nv.info._ZN7cutlass13device_kernelIN5flash11enable_sm90INS1_16FlashAttnFwdSm90INS1_25CollectiveMainloopFwdSm90ILi2EN4cute5tupleIJNS5_1CILi1EEES8_S8_EEENS6_IJNS7_ILi64EEESA_SA_EEELi512ENS_6half_tEfNS_4arch4Sm90ELb1ELb0ELb0ELb1ELb0ELb1ELb0ELb0ELb0ELb1ELb0ELb0EEENS1_21CollectiveEpilogueFwdINS6_IJSA_NS7_ILi512EEESA_EEES9_SC_SE_Li256ELb1ELb1ELb0ELb0EEENS1_36VarlenDynamicPersistentTileSchedulerILi64ELi64ELi256ELi128ELb0ELb1ELb1ELb1ELb1ELb1EEEEEEEEEvNT_6ParamsE --------------------------
	.section	.nv.info._ZN7cutlass13device_kernelIN5flash11enable_sm90INS1_16FlashAttnFwdSm90INS1_25CollectiveMainloopFwdSm90ILi2EN4cute5tupleIJNS5_1CILi1EEES8_S8_EEENS6_IJNS7_ILi64EEESA_SA_EEELi512ENS_6half_tEfNS_4arch4Sm90ELb1ELb0ELb0ELb1ELb0ELb1ELb0ELb0ELb0ELb1ELb0ELb0EEENS1_21CollectiveEpilogueFwdINS6_IJSA_NS7_ILi512EEESA_EEES9_SC_SE_Li256ELb1ELb1ELb0ELb0EEENS1_36VarlenDynamicPersistentTileSchedulerILi64ELi64ELi256ELi128ELb0ELb1ELb1ELb1ELb1ELb1EEEEEEEEEvNT_6ParamsE,"",@"SHT_CUDA_INFO"
	.sectionflags	@""
	.align	4


	//----- nvinfo : EIATTR_CUDA_API_VERSION
	.align		4
        /*0000*/ 	.byte	0x04, 0x37
        /*0002*/ 	.short	(.L_300 - .L_299)
.L_299:
        /*0004*/ 	.word	0x00000082


	//----- nvinfo : EIATTR_KPARAM_INFO
	.align		4
.L_300:
        /*0008*/ 	.byte	0x04, 0x17
        /*000a*/ 	.short	(.L_302 - .L_301)
.L_301:
        /*000c*/ 	.word	0x00000000
        /*0010*/ 	.short	0x0000
        /*0012*/ 	.short	0x0000
        /*0014*/ 	.byte	0x00, 0xf0, 0x01, 0x2a


	//----- nvinfo : EIATTR_SPARSE_MMA_MASK
	.align		4
.L_302:
        /*0018*/ 	.byte	0x03, 0x50
        /*001a*/ 	.short	0x0000


	//----- nvinfo : EIATTR_MAXREG_COUNT
	.align		4
        /*001c*/ 	.byte	0x03, 0x1b
        /*001e*/ 	.short	0x00a8


	//----- nvinfo : EIATTR_MERCURY_ISA_VERSION
	.align		4
        /*0020*/ 	.byte	0x03, 0x5f
        /*0022*/ 	.short	0x0101


	//----- nvinfo : EIATTR_VRC_CTA_INIT_COUNT
	.align		4
        /*0024*/ 	.byte	0x02, 0x4a
	.zero		1
	.zero		1


	//----- nvinfo : EIATTR_EXIT_INSTR_OFFSETS
	.align		4
        /*0028*/ 	.byte	0x04, 0x1c
        /*002a*/ 	.short	(.L_304 - .L_303)


	//   ....[0]....
.L_303:
        /*002c*/ 	.word	0x00000010


	//----- nvinfo : EIATTR_MAX_THREADS
	.align		4
.L_304:
        /*0030*/ 	.byte	0x04, 0x05
        /*0032*/ 	.short	(.L_306 - .L_305)
.L_305:
        /*0034*/ 	.word	0x00000180
        /*0038*/ 	.word	0x00000001
        /*003c*/ 	.word	0x00000001


	//----- nvinfo : EIATTR_CBANK_PARAM_SIZE
	.align		4
.L_306:
        /*0040*/ 	.byte	0x03, 0x19
        /*0042*/ 	.short	0x0a80


	//----- nvinfo : EIATTR_PARAM_CBANK
	.align		4
        /*0044*/ 	.byte	0x04, 0x0a
        /*0046*/ 	.short	(.L_308 - .L_307)
	.align		4
.L_307:
        /*0048*/ 	.word	index@(.nv.constant0._ZN7cutlass13device_kernelIN5flash11enable_sm90INS1_16FlashAttnFwdSm90INS1_25CollectiveMainloopFwdSm90ILi2EN4cute5tupleIJNS5_1CILi1EEES8_S8_EEENS6_IJNS7_ILi64EEESA_SA_EEELi512ENS_6half_tEfNS_4arch4Sm90ELb1ELb0ELb0ELb1ELb0ELb1ELb0ELb0ELb0ELb1ELb0ELb0EEENS1_21CollectiveEpilogueFwdINS6_IJSA_NS7_ILi512EEESA_EEES9_SC_SE_Li256ELb1ELb1ELb0ELb0EEENS1_36VarlenDynamicPersistentTileSchedulerILi64ELi64ELi256ELi128ELb0ELb1ELb1ELb1ELb1ELb1EEEEEEEEEvNT_6ParamsE)
        /*004c*/ 	.short	0x0380
        /*004e*/ 	.short	0x0a80


	//----- nvinfo : EIATTR_SW_WAR
	.align		4
.L_308:
        /*0050*/ 	.byte	0x04, 0x36
        /*0052*/ 	.short	(.L_310 - .L_309)
.L_309:
        /*0054*/ 	.word	0x00000008
.L_310:


//--------------------- .nv.info._ZN7cutlass13device_kernelIN5flash11enable_sm90INS1_16FlashAttnFwdSm90INS1_25CollectiveMainloopFwdSm90ILi2EN4cute5tupleIJNS5_1CILi1EEES8_S8_EEENS6_IJNS7_ILi64EEESA_SA_EEELi512ENS_6half_tEfNS_4arch4Sm90ELb1ELb0ELb0ELb1ELb0ELb0ELb1ELb0ELb0ELb1ELb0ELb0EEENS1_21CollectiveEpilogueFwdINS6_IJSA_NS7_ILi512EEESA_EEES9_SC_SE_Li256ELb1ELb1ELb0ELb0EEENS1_36VarlenDynamicPersistentTileSchedulerILi64ELi64ELi256ELi128ELb0ELb1ELb1ELb1ELb1ELb1EEEEEEEEEvNT_6ParamsE --------------------------
	.section	.nv.info._ZN7cutlass13device_kernelIN5flash11enable_sm90INS1_16FlashAttnFwdSm90INS1_25CollectiveMainloopFwdSm90ILi2EN4cute5tupleIJNS5_1CILi1EEES8_S8_EEENS6_IJNS7_ILi64EEESA_SA_EEELi512ENS_6half_tEfNS_4arch4Sm90ELb1ELb0ELb0ELb1ELb0ELb0ELb1ELb0ELb0ELb1ELb0ELb0EEENS1_21CollectiveEpilogueFwdINS6_IJSA_NS7_ILi512EEESA_EEES9_SC_SE_Li256ELb1ELb1ELb0ELb0EEENS1_36VarlenDynamicPersistentTileSchedulerILi64ELi64ELi256ELi128ELb0ELb1ELb1ELb1ELb1ELb1EEEEEEEEEvNT_6ParamsE,"",@"SHT_CUDA_INFO"
	.sectionflags	@""
	.align	4


	//----- nvinfo : EIATTR_CUDA_API_VERSION
	.align		4
        /*0000*/ 	.byte	0x04, 0x37
        /*0002*/ 	.short	(.L_312 - .L_311)
.L_311:
        /*0004*/ 	.word	0x00000082


	//----- nvinfo : EIATTR_KPARAM_INFO
	.align		4
.L_312:
        /*0008*/ 	.byte	0x04, 0x17
        /*000a*/ 	.short	(.L_314 - .L_313)
.L_313:
        /*000c*/ 	.word	0x00000000
        /*0010*/ 	.short	0x0000
        /*0012*/ 	.short	0x0000
        /*0014*/ 	.byte	0x00, 0xf0, 0x01, 0x2e


	//----- nvinfo : EIATTR_SPARSE_MMA_MASK
	.align		4
.L_314:
        /*0018*/ 	.byte	0x03, 0x50
        /*001a*/ 	.short	0x0000


	//----- nvinfo : EIATTR_MAXREG_COUNT
	.align		4
        /*001c*/ 	.byte	0x03, 0x1b
        /*001e*/ 	.short	0x00a8


	//----- nvinfo : EIATTR_MERCURY_ISA_VERSION
	.align		4
        /*0020*/ 	.byte	0x03, 0x5f
        /*0022*/ 	.short	0x0101


	//----- nvinfo : EIATTR_VRC_CTA_INIT_COUNT
	.align		4
        /*0024*/ 	.byte	0x02, 0x4a
	.zero		1
	.zero		1


	//----- nvinfo : EIATTR_EXIT_INSTR_OFFSETS
	.align		4
        /*0028*/ 	.byte	0x04, 0x1c
        /*002a*/ 	.short	(.L_316 - .L_315)


	//   ....[0]....
.L_315:
        /*002c*/ 	.word	0x00000010


	//----- nvinfo : EIATTR_MAX_THREADS
	.align		4
.L_316:
        /*0030*/ 	.byte	0x04, 0x05
        /*0032*/ 	.short	(.L_318 - .L_317)
.L_317:
        /*0034*/ 	.word	0x00000180
        /*0038*/ 	.word	0x00000001
        /*003c*/ 	.word	0x00000001


	//----- nvinfo : EIATTR_CBANK_PARAM_SIZE
	.align		4
.L_318:
        /*0040*/ 	.byte	0x03, 0x19
        /*0042*/ 	.short	0x0b80


	//----- nvinfo : EIATTR_PARAM_CBANK
	.align		4
        /*0044*/ 	.byte	0x04, 0x0a
        /*0046*/ 	.short	(.L_320 - .L_319)
	.align		4
.L_319:
        /*0048*/ 	.word	index@(.nv.constant0._ZN7cutlass13device_kernelIN5flash11enable_sm90INS1_16FlashAttnFwdSm90INS1_25CollectiveMainloopFwdSm90ILi2EN4cute5tupleIJNS5_1CILi1EEES8_S8_EEENS6_IJNS7_ILi64EEESA_SA_EEELi512ENS_6half_tEfNS_4arch4Sm90ELb1ELb0ELb0ELb1ELb0ELb0ELb1ELb0ELb0ELb1ELb0ELb0EEENS1_21CollectiveEpilogueFwdINS6_IJSA_NS7_ILi512EEESA_EEES9_SC_SE_Li256ELb1ELb1ELb0ELb0EEENS1_36VarlenDynamicPersistentTileSchedulerILi64ELi64ELi256ELi128ELb0ELb1ELb1ELb1ELb1ELb1EEEEEEEEEvNT_6ParamsE)
        /*004c*/ 	.short	0x0380
        /*004e*/ 	.short	0x0b80


	//----- nvinfo : EIATTR_SW_WAR
	.align		4
.L_320:
        /*0050*/ 	.byte	0x04, 0x36
        /*0052*/ 	.short	(.L_322 - .L_321)
.L_321:
        /*0054*/ 	.word	0x00000008
.L_322:


//--------------------- .nv.info._ZN7cutlass13device_kernelIN5flash11enable_sm90INS1_16FlashAttnFwdSm90INS1_25CollectiveMainloopFwdSm90ILi2EN4cute5tupleIJNS5_1CILi1EEES8_S8_EEENS6_IJNS7_ILi64EEESA_SA_EEELi512ENS_6half_tEfNS_4arch4Sm90ELb1ELb0ELb0ELb1ELb0ELb1ELb1ELb0ELb0ELb1ELb0ELb0EEENS1_21CollectiveEpilogueFwdINS6_IJSA_NS7_ILi512EEESA_EEES9_SC_SE_Li256ELb1ELb1ELb0ELb0EEENS1_36VarlenDynamicPersistentTileSchedulerILi64ELi64ELi256ELi128ELb0ELb1ELb1ELb1ELb1ELb1EEEEEEEEEvNT_6ParamsE --------------------------
	.section	.nv.info._ZN7cutlass13device_kernelIN5flash11enable_sm90INS1_16FlashAttnFwdSm90INS1_25CollectiveMainloopFwdSm90ILi2EN4cute5tupleIJNS5_1CILi1EEES8_S8_EEENS6_IJNS7_ILi64EEESA_SA_EEELi512ENS_6half_tEfNS_4arch4Sm90ELb1ELb0ELb0ELb1ELb0ELb1ELb1ELb0ELb0ELb1ELb0ELb0EEENS1_21CollectiveEpilogueFwdINS6_IJSA_NS7_ILi512EEESA_EEES9_SC_SE_Li256ELb1ELb1ELb0ELb0EEENS1_36VarlenDynamicPersistentTileSchedulerILi64ELi64ELi256ELi128ELb0ELb1ELb1ELb1ELb1ELb1EEEEEEEEEvNT_6ParamsE,"",@"SHT_CUDA_INFO"
	.sectionflags	@""
	.align	4


	//----- nvinfo : EIATTR_CUDA_API_VERSION
	.align		4
        /*0000*/ 	.byte	0x04, 0x37
        /*0002*/ 	.short	(.L_324 - .L_323)
.L_323:
        /*0004*/ 	.word	0x00000082


	//----- nvinfo : EIATTR_KPARAM_INFO
	.align		4
.L_324:
        /*0008*/ 	.byte	0x04, 0x17
        /*000a*/ 	.short	(.L_326 - .L_325)
.L_325:
        /*000c*/ 	.word	0x00000000
        /*0010*/ 	.short	0x0000
        /*0012*/ 	.short	0x0000
        /*0014*/ 	.byte	0x00, 0xf0, 0x01, 0x2e


	//----- nvinfo : EIATTR_SPARSE_MMA_MASK
	.align		4
.L_326:
        /*0018*/ 	.byte	0x03, 0x50
        /*001a*/ 	.short	0x0000


	//----- nvinfo : EIATTR_MAXREG_COUNT
	.align		4
        /*001c*/ 	.byte	0x03, 0x1b
        /*001e*/ 	.short	0x00a8


	//----- nvinfo : EIATTR_MERCURY_ISA_VERSION
	.align		4
        /*0020*/ 	.byte	0x03, 0x5f
        /*0022*/ 	.short	0x0101


	//----- nvinfo : EIATTR_VRC_CTA_INIT_COUNT
	.align		4
        /*0024*/ 	.byte	0x02, 0x4a
	.zero		1
	.zero		1


	//----- nvinfo : EIATTR_EXIT_INSTR_OFFSETS
	.align		4
        /*0028*/ 	.byte	0x04, 0x1c
        /*002a*/ 	.short	(.L_328 - .L_327)


	//   ....[0]....
.L_327:
        /*002c*/ 	.word	0x00000010


	//----- nvinfo : EIATTR_MAX_THREADS
	.align		4
.L_328:
        /*0030*/ 	.byte	0x04, 0x05
        /*0032*/ 	.short	(.L_330 - .L_329)
.L_329:
        /*0034*/ 	.word	0x00000180
        /*0038*/ 	.word	0x00000001
        /*003c*/ 	.word	0x00000001


	//----- nvinfo : EIATTR_CBANK_PARAM_SIZE
	.align		4
.L_330:
        /*0040*/ 	.byte	0x03, 0x19
        /*0042*/ 	.short	0x0b80


	//----- nvinfo : EIATTR_PARAM_CBANK
	.align		4
        /*0044*/ 	.byte	0x04, 0x0a
        /*0046*/ 	.short	(.L_332 - .L_331)
	.align		4
.L_331:
        /*0048*/ 	.word	index@(.nv.constant0._ZN7cutlass13device_kernelIN5flash11enable_sm90INS1_16FlashAttnFwdSm90INS1_25CollectiveMainloopFwdSm90ILi2EN4cute5tupleIJNS5_1CILi1EEES8_S8_EEENS6_IJNS7_ILi64EEESA_SA_EEELi512ENS_6half_tEfNS_4arch4Sm90ELb1ELb0ELb0ELb1ELb0ELb1ELb1ELb0ELb0ELb1ELb0ELb0EEENS1_21CollectiveEpilogueFwdINS6_IJSA_NS7_ILi512EEESA_EEES9_SC_SE_Li256ELb1ELb1ELb0ELb0EEENS1_36VarlenDynamicPersistentTileSchedulerILi64ELi64ELi256ELi128ELb0ELb1ELb1ELb1ELb1ELb1EEEEEEEEEvNT_6ParamsE)
        /*004c*/ 	.short	0x0380
        /*004e*/ 	.short	0x0b80


	//----- nvinfo : EIATTR_SW_WAR
	.align		4
.L_332:
        /*0050*/ 	.byte	0x04, 0x36
        /*0052*/ 	.short	(.L_334 - .L_333)
.L_333:
        /*0054*/ 	.word	0x00000008
.L_334:


//--------------------- .nv.callgraph             --------------------------
	.section	.nv.callgraph,"",@"SHT_CUDA_CALLGRAPH"
	.align	4
	.sectionentsize	8
	.align		4
        /*0000*/ 	.word	0x00000000
	.align		4
        /*0004*/ 	.word	0xffffffff
	.align		4
        /*0008*/ 	.word	0x00000000
	.align		4
        /*000c*/ 	.word	0xfffffffe
	.align		4
        /*0010*/ 	.word	0x00000000
	.align		4
        /*0014*/ 	.word	0xfffffffd
	.align		4
        /*0018*/ 	.word	0x00000000
	.align		4
        /*001c*/ 	.word	0xfffffffc


//--------------------- .nv.constant4             --------------------------
	.section	.nv.constant4,"a",@progbits
	.align	8
	.align		8
.nv.constant4:
        /*0000*/ 	.dword	_ZN77_INTERNAL_cc7f9397_41_flash_fwd_hdim64_512_fp16_packgqa_sm90_cu_9d2915ae_33334cuda3std3__45__cpo5beginE
	.align		8
        /*0008*/ 	.dword	_ZN77_INTERNAL_cc7f9397_41_flash_fwd_hdim64_512_fp16_packgqa_sm90_cu_9d2915ae_33334cuda3std3__45__cpo3endE
	.align		8
        /*0010*/ 	.dword	_ZN77_INTERNAL_cc7f9397_41_flash_fwd_hdim64_512_fp16_packgqa_sm90_cu_9d2915ae_33334cuda3std3__45__cpo6cbeginE
	.align		8
        /*0018*/ 	.dword	_ZN77_INTERNAL_cc7f9397_41_flash_fwd_hdim64_512_fp16_packgqa_sm90_cu_9d2915ae_33334cuda3std3__45__cpo4cendE
	.align		8
        /*0020*/ 	.dword	_ZN77_INTERNAL_cc7f9397_41_flash_fwd_hdim64_512_fp16_packgqa_sm90_cu_9d2915ae_33334cuda3std3__479_GLOBAL__N__cc7f9397_41_flash_fwd_hdim64_512_fp16_packgqa_sm90_cu_9d2915ae_33336ignoreE
	.align		8
        /*0028*/ 	.dword	_ZN77_INTERNAL_cc7f9397_41_flash_fwd_hdim64_512_fp16_packgqa_sm90_cu_9d2915ae_33334cuda3std3__419piecewise_constructE
	.align		8
        /*0030*/ 	.dword	_ZN77_INTERNAL_cc7f9397_41_flash_fwd_hdim64_512_fp16_packgqa_sm90_cu_9d2915ae_33334cuda3std3__48in_placeE
	.align		8
        /*0038*/ 	.dword	_ZN77_INTERNAL_cc7f9397_41_flash_fwd_hdim64_512_fp16_packgqa_sm90_cu_9d2915ae_33334cuda3std6ranges3__45__cpo4swapE
	.align		8
        /*0040*/ 	.dword	_ZN77_INTERNAL_cc7f9397_41_flash_fwd_hdim64_512_fp16_packgqa_sm90_cu_9d2915ae_33334cuda3std6ranges3__45__cpo9iter_moveE
	.align		8
        /*0048*/ 	.dword	_ZN77_INTERNAL_cc7f9397_41_flash_fwd_hdim64_512_fp16_packgqa_sm90_cu_9d2915ae_33334cute7productE
	.align		8
        /*0050*/ 	.dword	_ZN77_INTERNAL_cc7f9397_41_flash_fwd_hdim64_512_fp16_packgqa_sm90_cu_9d2915ae_33334cute1_E


//--------------------- .text._ZN7cutlass13device_kernelIN5flash11enable_sm90INS1_16FlashAttnFwdSm90INS1_25CollectiveMainloopFwdSm90ILi2EN4cute5tupleIJNS5_1CILi1EEES8_S8_EEENS6_IJNS7_ILi64EEESA_SA_EEELi512ENS_6half_tEfNS_4arch4Sm90ELb0ELb0ELb0ELb0ELb0ELb0ELb0ELb0ELb0ELb1ELb0ELb0EEENS1_21CollectiveEpilogueFwdINS6_IJSA_NS7_ILi512EEESA_EEES9_SC_SE_Li256ELb0ELb1ELb0ELb0EEENS1_29StaticPersistentTileSchedulerILb0EEEEEEEEEvNT_6ParamsE --------------------------
	.section	.text._ZN7cutlass13device_kernelIN5flash11enable_sm90INS1_16FlashAttnFwdSm90INS1_25CollectiveMainloopFwdSm90ILi2EN4cute5tupleIJNS5_1CILi1EEES8_S8_EEENS6_IJNS7_ILi64EEESA_SA_EEELi512ENS_6half_tEfNS_4arch4Sm90ELb0ELb0ELb0ELb0ELb0ELb0ELb0ELb0ELb0ELb1ELb0ELb0EEENS1_21CollectiveEpilogueFwdINS6_IJSA_NS7_ILi512EEESA_EEES9_SC_SE_Li256ELb0ELb1ELb0ELb0EEENS1_29StaticPersistentTileSchedulerILb0EEEEEEEEEvNT_6ParamsE,"ax",@progbits
	.align	128
.text._ZN7cutlass13device_kernelIN5flash11enable_sm90INS1_16FlashAttnFwdSm90INS1_25CollectiveMainloopFwdSm90ILi2EN4cute5tupleIJNS5_1CILi1EEES8_S8_EEENS6_IJNS7_ILi64EEESA_SA_EEELi512ENS_6half_tEfNS_4arch4Sm90ELb0ELb0ELb0ELb0ELb0ELb0ELb0ELb0ELb0ELb1ELb0ELb0EEENS1_21CollectiveEpilogueFwdINS6_IJSA_NS7_ILi512EEESA_EEES9_SC_SE_Li256ELb0ELb1ELb0ELb0EEENS1_29StaticPersistentTileSchedulerILb0EEEEEEEEEvNT_6ParamsE:
        .type           _ZN7cutlass13device_kernelIN5flash11enable_sm90INS1_16FlashAttnFwdSm90INS1_25CollectiveMainloopFwdSm90ILi2EN4cute5tupleIJNS5_1CILi1EEES8_S8_EEENS6_IJNS7_ILi64EEESA_SA_EEELi512ENS_6half_tEfNS_4arch4Sm90ELb0ELb0ELb0ELb0ELb0ELb0ELb0ELb0ELb0ELb1ELb0ELb0EEENS1_21CollectiveEpilogueFwdINS6_IJSA_NS7_ILi512EEESA_EEES9_SC_SE_Li256ELb0ELb1ELb0ELb0EEENS1_29StaticPersistentTileSchedulerILb0EEEEEEEEEvNT_6ParamsE,@function
        .size           _ZN7cutlass13device_kernelIN5flash11enable_sm90INS1_16FlashAttnFwdSm90INS1_25CollectiveMainloopFwdSm90ILi2EN4cute5tupleIJNS5_1CILi1EEES8_S8_EEENS6_IJNS7_ILi64EEESA_SA_EEELi512ENS_6half_tEfNS_4arch4Sm90ELb0ELb0ELb0ELb0ELb0ELb0ELb0ELb0ELb0ELb1ELb0ELb0EEENS1_21CollectiveEpilogueFwdINS6_IJSA_NS7_ILi512EEESA_EEES9_SC_SE_Li256ELb0ELb1ELb0ELb0EEENS1_29StaticPersistentTileSchedulerILb0EEEEEEEEEvNT_6ParamsE,(.L_x_18 - _ZN7cutlass13device_kernelIN5flash11enable_sm90INS1_16FlashAttnFwdSm90INS1_25CollectiveMainloopFwdSm90ILi2EN4cute5tupleIJNS5_1CILi1EEES8_S8_EEENS6_IJNS7_ILi64EEESA_SA_EEELi512ENS_6half_tEfNS_4arch4Sm90ELb0ELb0ELb0ELb0ELb0ELb0ELb0ELb0ELb0ELb1ELb0ELb0EEENS1_21CollectiveEpilogueFwdINS6_IJSA_NS7_ILi512EEESA_EEES9_SC_SE_Li256ELb0ELb1ELb0ELb0EEENS1_29StaticPersistentTileSchedulerILb0EEEEEEEEEvNT_6ParamsE)
        .other          _ZN7cutlass13device_kernelIN5flash11enable_sm90INS1_16FlashAttnFwdSm90INS1_25CollectiveMainloopFwdSm90ILi2EN4cute5tupleIJNS5_1CILi1EEES8_S8_EEENS6_IJNS7_ILi64EEESA_SA_EEELi512ENS_6half_tEfNS_4arch4Sm90ELb0ELb0ELb0ELb0ELb0ELb0ELb0ELb0ELb0ELb1ELb0ELb0EEENS1_21CollectiveEpilogueFwdINS6_IJSA_NS7_ILi512EEESA_EEES9_SC_SE_Li256ELb0ELb1ELb0ELb0EEENS1_29StaticPersistentTileSchedulerILb0EEEEEEEEEvNT_6ParamsE,@"STO_CUDA_ENTRY STV_DEFAULT"
_ZN7cutlass13device_kernelIN5flash11enable_sm90INS1_16FlashAttnFwdSm90INS1_25CollectiveMainloopFwdSm90ILi2EN4cute5tupleIJNS5_1CILi1EEES8_S8_EEENS6_IJNS7_ILi64EEESA_SA_EEELi512ENS_6half_tEfNS_4arch4Sm90ELb0ELb0ELb0ELb0ELb0ELb0ELb0ELb0ELb0ELb1ELb0ELb0EEENS1_21CollectiveEpilogueFwdINS6_IJSA_NS7_ILi512EEESA_EEES9_SC_SE_Li256ELb0ELb1ELb0ELb0EEENS1_29StaticPersistentTileSchedulerILb0EEEEEEEEEvNT_6ParamsE:
[----:B------:R-:W-:Y:S01]  /*0000*/  LDC R1, c[0x0][0x37c] ;  /* 0x0000df00ff017b82 */ /* 0x000fe20000000800 */
[----:B------:R-:W-:Y:S05]  /*0010*/  EXIT ;  /* 0x000000000000794d */ /* 0x000fea0003800000 */
.L_x_0:
[----:B------:R-:W-:-:S00]  /*0020*/  BRA `(.L_x_0) ;  /* 0xfffffffc00fc7947 */ /* 0x000fc0000383ffff */
[----:B------:R-:W-:-:S00]  /*0030*/  NOP ;  /* 0x0000000000007918 */ /* 0x000fc00000000000 */
        /* <DEDUP_REMOVED lines=12> */
.L_x_18:


//--------------------- .text._ZN7cutlass13device_kernelIN5flash11enable_sm90INS1_16FlashAttnFwdSm90INS1_25CollectiveMainloopFwdSm90ILi2EN4cute5tupleIJNS5_1CILi1EEES8_S8_EEENS6_IJNS7_ILi64EEESA_SA_EEELi512ENS_6half_tEfNS_4arch4Sm90ELb0ELb0ELb0ELb0ELb0ELb0ELb1ELb0ELb0ELb1ELb0ELb0EEENS1_21CollectiveEpilogueFwdINS6_IJSA_NS7_ILi512EEESA_EEES9_SC_SE_Li256ELb0ELb1ELb0ELb0EEENS1_29StaticPersistentTileSchedulerILb0EEEEEEEEEvNT_6ParamsE --------------------------
	.section	.text._ZN7cutlass13device_kernelIN5flash11enable_sm90INS1_16FlashAttnFwdSm90INS1_25CollectiveMainloopFwdSm90ILi2EN4cute5tupleIJNS5_1CILi1EEES8_S8_EEENS6_IJNS7_ILi64EEESA_SA_EEELi512ENS_6half_tEfNS_4arch4Sm90ELb0ELb0ELb0ELb0ELb0ELb0ELb1ELb0ELb0ELb1ELb0ELb0EEENS1_21CollectiveEpilogueFwdINS6_IJSA_NS7_ILi512EEESA_EEES9_SC_SE_Li256ELb0ELb1ELb0ELb0EEENS1_29StaticPersistentTileSchedulerILb0EEEEEEEEEvNT_6ParamsE,"ax",@progbits
	.align	128
.text._ZN7cutlass13device_kernelIN5flash11enable_sm90INS1_16FlashAttnFwdSm90INS1_25CollectiveMainloopFwdSm90ILi2EN4cute5tupleIJNS5_1CILi1EEES8_S8_EEENS6_IJNS7_ILi64EEESA_SA_EEELi512ENS_6half_tEfNS_4arch4Sm90ELb0ELb0ELb0ELb0ELb0ELb0ELb1ELb0ELb0ELb1ELb0ELb0EEENS1_21CollectiveEpilogueFwdINS6_IJSA_NS7_ILi512EEESA_EEES9_SC_SE_Li256ELb0ELb1ELb0ELb0EEENS1_29StaticPersistentTileSchedulerILb0EEEEEEEEEvNT_6ParamsE:
        .type           _ZN7cutlass13device_kernelIN5flash11enable_sm90INS1_16FlashAttnFwdSm90INS1_25CollectiveMainloopFwdSm90ILi2EN4cute5tupleIJNS5_1CILi1EEES8_S8_EEENS6_IJNS7_ILi64EEESA_SA_EEELi512ENS_6half_tEfNS_4arch4Sm90ELb0ELb0ELb0ELb0ELb0ELb0ELb1ELb0ELb0ELb1ELb0ELb0EEENS1_21CollectiveEpilogueFwdINS6_IJSA_NS7_ILi512EEESA_EEES9_SC_SE_Li256ELb0ELb1ELb0ELb0EEENS1_29StaticPersistentTileSchedulerILb0EEEEEEEEEvNT_6ParamsE,@function
        .size           _ZN7cutlass13device_kernelIN5flash11enable_sm90INS1_16FlashAttnFwdSm90INS1_25CollectiveMainloopFwdSm90ILi2EN4cute5tupleIJNS5_1CILi1EEES8_S8_EEENS6_IJNS7_ILi64EEESA_SA_EEELi512ENS_6half_tEfNS_4arch4Sm90ELb0ELb0ELb0ELb0ELb0ELb0ELb1ELb0ELb0ELb1ELb0ELb0EEENS1_21CollectiveEpilogueFwdINS6_IJSA_NS7_ILi512EEESA_EEES9_SC_SE_Li256ELb0ELb1ELb0ELb0EEENS1_29StaticPersistentTileSchedulerILb0EEEEEEEEEvNT_6ParamsE,(.L_x_19 - _ZN7cutlass13device_kernelIN5flash11enable_sm90INS1_16FlashAttnFwdSm90INS1_25CollectiveMainloopFwdSm90ILi2EN4cute5tupleIJNS5_1CILi1EEES8_S8_EEENS6_IJNS7_ILi64EEESA_SA_EEELi512ENS_6half_tEfNS_4arch4Sm90ELb0ELb0ELb0ELb0ELb0ELb0ELb1ELb0ELb0ELb1ELb0ELb0EEENS1_21CollectiveEpilogueFwdINS6_IJSA_NS7_ILi512EEESA_EEES9_SC_SE_Li256ELb0ELb1ELb0ELb0EEENS1_29StaticPersistentTileSchedulerILb0EEEEEEEEEvNT_6ParamsE)
        .other          _ZN7cutlass13device_kernelIN5flash11enable_sm90INS1_16FlashAttnFwdSm90INS1_25CollectiveMainloopFwdSm90ILi2EN4cute5tupleIJNS5_1CILi1EEES8_S8_EEENS6_IJNS7_ILi64EEESA_SA_EEELi512ENS_6half_tEfNS_4arch4Sm90ELb0ELb0ELb0ELb0ELb0ELb0ELb1ELb0ELb0ELb1ELb0ELb0EEENS1_21CollectiveEpilogueFwdINS6_IJSA_NS7_ILi512EEESA_EEES9_SC_SE_Li256ELb0ELb1ELb0ELb0EEENS1_29StaticPersistentTileSchedulerILb0EEEEEEEEEvNT_6ParamsE,@"STO_CUDA_ENTRY STV_DEFAULT"
_ZN7cutlass13device_kernelIN5flash11enable_sm90INS1_16FlashAttnFwdSm90INS1_25CollectiveMainloopFwdSm90ILi2EN4cute5tupleIJNS5_1CILi1EEES8_S8_EEENS6_IJNS7_ILi64EEESA_SA_EEELi512ENS_6half_tEfNS_4arch4Sm90ELb0ELb0ELb0ELb0ELb0ELb0ELb1ELb0ELb0ELb1ELb0ELb0EEENS1_21CollectiveEpilogueFwdINS6_IJSA_NS7_ILi512EEESA_EEES9_SC_SE_Li256ELb0ELb1ELb0ELb0EEENS1_29StaticPersistentTileSchedulerILb0EEEEEEEEEvNT_6ParamsE:
[----:B------:R-:W-:Y:S01]  /*0000*/  LDC R1, c[0x0][0x37c] ;  /* 0x0000df00ff017b82 */ /* 0x000fe20000000800 */
[----:B------:R-:W-:Y:S05]  /*0010*/  EXIT ;  /* 0x000000000000794d */ /* 0x000fea0003800000 */
.L_x_1:
        /* <DEDUP_REMOVED lines=14> */
.L_x_19:


//--------------------- .text._ZN7cutlass13device_kernelIN5flash11enable_sm90INS1_16FlashAttnFwdSm90INS1_25CollectiveMainloopFwdSm90ILi2EN4cute5tupleIJNS5_1CILi1EEES8_S8_EEENS6_IJNS7_ILi64EEESA_SA_EEELi512ENS_6half_tEfNS_4arch4Sm90ELb0ELb0ELb0ELb1ELb0ELb0ELb0ELb0ELb0ELb1ELb0ELb0EEENS1_21CollectiveEpilogueFwdINS6_IJSA_NS7_ILi512EEESA_EEES9_SC_SE_Li256ELb1ELb1ELb0ELb0EEENS1_36VarlenDynamicPersistentTileSchedulerILi64ELi64ELi256ELi128ELb0ELb1ELb1ELb0ELb1ELb1EEEEEEEEEvNT_6ParamsE --------------------------
	.section	.text._ZN7cutlass13device_kernelIN5flash11enable_sm90INS1_16FlashAttnFwdSm90INS1_25CollectiveMainloopFwdSm90ILi2EN4cute5tupleIJNS5_1CILi1EEES8_S8_EEENS6_IJNS7_ILi64EEESA_SA_EEELi512ENS_6half_tEfNS_4arch4Sm90ELb0ELb0ELb0ELb1ELb0ELb0ELb0ELb0ELb0ELb1ELb0ELb0EEENS1_21CollectiveEpilogueFwdINS6_IJSA_NS7_ILi512EEESA_EEES9_SC_SE_Li256ELb1ELb1ELb0ELb0EEENS1_36VarlenDynamicPersistentTileSchedulerILi64ELi64ELi256ELi128ELb0ELb1ELb1ELb0ELb1ELb1EEEEEEEEEvNT_6ParamsE,"ax",@progbits
	.align	128
.text._ZN7cutlass13device_kernelIN5flash11enable_sm90INS1_16FlashAttnFwdSm90INS1_25CollectiveMainloopFwdSm90ILi2EN4cute5tupleIJNS5_1CILi1EEES8_S8_EEENS6_IJNS7_ILi64EEESA_SA_EEELi512ENS_6half_tEfNS_4arch4Sm90ELb0ELb0ELb0ELb1ELb0ELb0ELb0ELb0ELb0ELb1ELb0ELb0EEENS1_21CollectiveEpilogueFwdINS6_IJSA_NS7_ILi512EEESA_EEES9_SC_SE_Li256ELb1ELb1ELb0ELb0EEENS1_36VarlenDynamicPersistentTileSchedulerILi64ELi64ELi256ELi128ELb0ELb1ELb1ELb0ELb1ELb1EEEEEEEEEvNT_6ParamsE:
        .type           _ZN7cutlass13device_kernelIN5flash11enable_sm90INS1_16FlashAttnFwdSm90INS1_25CollectiveMainloopFwdSm90ILi2EN4cute5tupleIJNS5_1CILi1EEES8_S8_EEENS6_IJNS7_ILi64EEESA_SA_EEELi512ENS_6half_tEfNS_4arch4Sm90ELb0ELb0ELb0ELb1ELb0ELb0ELb0ELb0ELb0ELb1ELb0ELb0EEENS1_21CollectiveEpilogueFwdINS6_IJSA_NS7_ILi512EEESA_EEES9_SC_SE_Li256ELb1ELb1ELb0ELb0EEENS1_36VarlenDynamicPersistentTileSchedulerILi64ELi64ELi256ELi128ELb0ELb1ELb1ELb0ELb1ELb1EEEEEEEEEvNT_6ParamsE,@function
        .size           _ZN7cutlass13device_kernelIN5flash11enable_sm90INS1_16FlashAttnFwdSm90INS1_25CollectiveMainloopFwdSm90ILi2EN4cute5tupleIJNS5_1CILi1EEES8_S8_EEENS6_IJNS7_ILi64EEESA_SA_EEELi512ENS_6half_tEfNS_4arch4Sm90ELb0ELb0ELb0ELb1ELb0ELb0ELb0ELb0ELb0ELb1ELb0ELb0EEENS1_21CollectiveEpilogueFwdINS6_IJSA_NS7_ILi512EEESA_EEES9_SC_SE_Li256ELb1ELb1ELb0ELb0EEENS1_36VarlenDynamicPersistentTileSchedulerILi64ELi64ELi256ELi128ELb0ELb1ELb1ELb0ELb1ELb1EEEEEEEEEvNT_6ParamsE,(.L_x_20 - _ZN7cutlass13device_kernelIN5flash11enable_sm90INS1_16FlashAttnFwdSm90INS1_25CollectiveMainloopFwdSm90ILi2EN4cute5tupleIJNS5_1CILi1EEES8_S8_EEENS6_IJNS7_ILi64EEESA_SA_EEELi512ENS_6half_tEfNS_4arch4Sm90ELb0ELb0ELb0ELb1ELb0ELb0ELb0ELb0ELb0ELb1ELb0ELb0EEENS1_21CollectiveEpilogueFwdINS6_IJSA_NS7_ILi512EEESA_EEES9_SC_SE_Li256ELb1ELb1ELb0ELb0EEENS1_36VarlenDynamicPersistentTileSchedulerILi64ELi64ELi256ELi128ELb0ELb1ELb1ELb0ELb1ELb1EEEEEEEEEvNT_6ParamsE)
        .other          _ZN7cutlass13device_kernelIN5flash11enable_sm90INS1_16FlashAttnFwdSm90INS1_25CollectiveMainloopFwdSm90ILi2EN4cute5tupleIJNS5_1CILi1EEES8_S8_EEENS6_IJNS7_ILi64EEESA_SA_EEELi512ENS_6half_tEfNS_4arch4Sm90ELb0ELb0ELb0ELb1ELb0ELb0ELb0ELb0ELb0ELb1ELb0ELb0EEENS1_21CollectiveEpilogueFwdINS6_IJSA_NS7_ILi512EEESA_EEES9_SC_SE_Li256ELb1ELb1ELb0ELb0EEENS1_36VarlenDynamicPersistentTileSchedulerILi64ELi64ELi256ELi128ELb0ELb1ELb1ELb0ELb1ELb1EEEEEEEEEvNT_6ParamsE,@"STO_CUDA_ENTRY STV_DEFAULT"
_ZN7cutlass13device_kernelIN5flash11enable_sm90INS1_16FlashAttnFwdSm90INS1_25CollectiveMainloopFwdSm90ILi2EN4cute5tupleIJNS5_1CILi1EEES8_S8_EEENS6_IJNS7_ILi64EEESA_SA_EEELi512ENS_6half_tEfNS_4arch4Sm90ELb0ELb0ELb0ELb1ELb0ELb0ELb0ELb0ELb0ELb1ELb0ELb0EEENS1_21CollectiveEpilogueFwdINS6_IJSA_NS7_ILi512EEESA_EEES9_SC_SE_Li256ELb1ELb1ELb0ELb0EEENS1_36VarlenDynamicPersistentTileSchedulerILi64ELi64ELi256ELi128ELb0ELb1ELb1ELb0ELb1ELb1EEEEEEEEEvNT_6ParamsE:
[----:B------:R-:W-:Y:S01]  /*0000*/  LDC R1, c[0x0][0x37c] ;  /* 0x0000df00ff017b82 */ /* 0x000fe20000000800 */
[----:B------:R-:W-:Y:S05]  /*0010*/  EXIT ;  /* 0x000000000000794d */ /* 0x000fea0003800000 */
.L_x_2:
        /* <DEDUP_REMOVED lines=14> */
.L_x_20:


//--------------------- .text._ZN7cutlass13device_kernelIN5flash11enable_sm90INS1_16FlashAttnFwdSm90INS1_25CollectiveMainloopFwdSm90ILi2EN4cute5tupleIJNS5_1CILi1EEES8_S8_EEENS6_IJNS7_ILi64EEESA_SA_EEELi512ENS_6half_tEfNS_4arch4Sm90ELb0ELb0ELb0ELb1ELb0ELb1ELb0ELb0ELb0ELb1ELb0ELb0EEENS1_21CollectiveEpilogueFwdINS6_IJSA_NS7_ILi512EEESA_EEES9_SC_SE_Li256ELb1ELb1ELb0ELb0EEENS1_36VarlenDynamicPersistentTileSchedulerILi64ELi64ELi256ELi128ELb0ELb1ELb1ELb0ELb1ELb1EEEEEEEEEvNT_6ParamsE --------------------------
	.section	.text._ZN7cutlass13device_kernelIN5flash11enable_sm90INS1_16FlashAttnFwdSm90INS1_25CollectiveMainloopFwdSm90ILi2EN4cute5tupleIJNS5_1CILi1EEES8_S8_EEENS6_IJNS7_ILi64EEESA_SA_EEELi512ENS_6half_tEfNS_4arch4Sm90ELb0ELb0ELb0ELb1ELb0ELb1ELb0ELb0ELb0ELb1ELb0ELb0EEENS1_21CollectiveEpilogueFwdINS6_IJSA_NS7_ILi512EEESA_EEES9_SC_SE_Li256ELb1ELb1ELb0ELb0EEENS1_36VarlenDynamicPersistentTileSchedulerILi64ELi64ELi256ELi128ELb0ELb1ELb1ELb0ELb1ELb1EEEEEEEEEvNT_6ParamsE,"ax",@progbits
	.align	128
.text._ZN7cutlass13device_kernelIN5flash11enable_sm90INS1_16FlashAttnFwdSm90INS1_25CollectiveMainloopFwdSm90ILi2EN4cute5tupleIJNS5_1CILi1EEES8_S8_EEENS6_IJNS7_ILi64EEESA_SA_EEELi512ENS_6half_tEfNS_4arch4Sm90ELb0ELb0ELb0ELb1ELb0ELb1ELb0ELb0ELb0ELb1ELb0ELb0EEENS1_21CollectiveEpilogueFwdINS6_IJSA_NS7_ILi512EEESA_EEES9_SC_SE_Li256ELb1ELb1ELb0ELb0EEENS1_36VarlenDynamicPersistentTileSchedulerILi64ELi64ELi256ELi128ELb0ELb1ELb1ELb0ELb1ELb1EEEEEEEEEvNT_6ParamsE:
        .type           _ZN7cutlass13device_kernelIN5flash11enable_sm90INS1_16FlashAttnFwdSm90INS1_25CollectiveMainloopFwdSm90ILi2EN4cute5tupleIJNS5_1CILi1EEES8_S8_EEENS6_IJNS7_ILi64EEESA_SA_EEELi512ENS_6half_tEfNS_4arch4Sm90ELb0ELb0ELb0ELb1ELb0ELb1ELb0ELb0ELb0ELb1ELb0ELb0EEENS1_21CollectiveEpilogueFwdINS6_IJSA_NS7_ILi512EEESA_EEES9_SC_SE_Li256ELb1ELb1ELb0ELb0EEENS1_36VarlenDynamicPersistentTileSchedulerILi64ELi64ELi256ELi128ELb0ELb1ELb1ELb0ELb1ELb1EEEEEEEEEvNT_6ParamsE,@function
        .size           _ZN7cutlass13device_kernelIN5flash11enable_sm90INS1_16FlashAttnFwdSm90INS1_25CollectiveMainloopFwdSm90ILi2EN4cute5tupleIJNS5_1CILi1EEES8_S8_EEENS6_IJNS7_ILi64EEESA_SA_EEELi512ENS_6half_tEfNS_4arch4Sm90ELb0ELb0ELb0ELb1ELb0ELb1ELb0ELb0ELb0ELb1ELb0ELb0EEENS1_21CollectiveEpilogueFwdINS6_IJSA_NS7_ILi512EEESA_EEES9_SC_SE_Li256ELb1ELb1ELb0ELb0EEENS1_36VarlenDynamicPersistentTileSchedulerILi64ELi64ELi256ELi128ELb0ELb1ELb1ELb0ELb1ELb1EEEEEEEEEvNT_6ParamsE,(.L_x_21 - _ZN7cutlass13device_kernelIN5flash11enable_sm90INS1_16FlashAttnFwdSm90INS1_25CollectiveMainloopFwdSm90ILi2EN4cute5tupleIJNS5_1CILi1EEES8_S8_EEENS6_IJNS7_ILi64EEESA_SA_EEELi512ENS_6half_tEfNS_4arch4Sm90ELb0ELb0ELb0ELb1ELb0ELb1ELb0ELb0ELb0ELb1ELb0ELb0EEENS1_21CollectiveEpilogueFwdINS6_IJSA_NS7_ILi512EEESA_EEES9_SC_SE_Li256ELb1ELb1ELb0ELb0EEENS1_36VarlenDynamicPersistentTileSchedulerILi64ELi64ELi256ELi128ELb0ELb1ELb1ELb0ELb1ELb1EEEEEEEEEvNT_6ParamsE)
        .other          _ZN7cutlass13device_kernelIN5flash11enable_sm90INS1_16FlashAttnFwdSm90INS1_25CollectiveMainloopFwdSm90ILi2EN4cute5tupleIJNS5_1CILi1EEES8_S8_EEENS6_IJNS7_ILi64EEESA_SA_EEELi512ENS_6half_tEfNS_4arch4Sm90ELb0ELb0ELb0ELb1ELb0ELb1ELb0ELb0ELb0ELb1ELb0ELb0EEENS1_21CollectiveEpilogueFwdINS6_IJSA_NS7_ILi512EEESA_EEES9_SC_SE_Li256ELb1ELb1ELb0ELb0EEENS1_36VarlenDynamicPersistentTileSchedulerILi64ELi64ELi256ELi128ELb0ELb1ELb1ELb0ELb1ELb1EEEEEEEEEvNT_6ParamsE,@"STO_CUDA_ENTRY STV_DEFAULT"
_ZN7cutlass13device_kernelIN5flash11enable_sm90INS1_16FlashAttnFwdSm90INS1_25CollectiveMainloopFwdSm90ILi2EN4cute5tupleIJNS5_1CILi1EEES8_S8_EEENS6_IJNS7_ILi64EEESA_SA_EEELi512ENS_6half_tEfNS_4arch4Sm90ELb0ELb0ELb0ELb1ELb0ELb1ELb0ELb0ELb0ELb1ELb0ELb0EEENS1_21CollectiveEpilogueFwdINS6_IJSA_NS7_ILi512EEESA_EEES9_SC_SE_Li256ELb1ELb1ELb0ELb0EEENS1_36VarlenDynamicPersistentTileSchedulerILi64ELi64ELi256ELi128ELb0ELb1ELb1ELb0ELb1ELb1EEEEEEEEEvNT_6ParamsE:
[----:B------:R-:W-:Y:S01]  /*0000*/  LDC R1, c[0x0][0x37c] ;  /* 0x0000df00ff017b82 */ /* 0x000fe20000000800 */
[----:B------:R-:W-:Y:S05]  /*0010*/  EXIT ;  /* 0x000000000000794d */ /* 0x000fea0003800000 */
.L_x_3:
        /* <DEDUP_REMOVED lines=14> */
.L_x_21:


//--------------------- .text._ZN7cutlass13device_kernelIN5flash11enable_sm90INS1_16FlashAttnFwdSm90INS1_25CollectiveMainloopFwdSm90ILi2EN4cute5tupleIJNS5_1CILi1EEES8_S8_EEENS6_IJNS7_ILi64EEESA_SA_EEELi512ENS_6half_tEfNS_4arch4Sm90ELb0ELb0ELb0ELb1ELb0ELb0ELb1ELb0ELb0ELb1ELb0ELb0EEENS1_21CollectiveEpilogueFwdINS6_IJSA_NS7_ILi512EEESA_EEES9_SC_SE_Li256ELb1ELb1ELb0ELb0EEENS1_36VarlenDynamicPersistentTileSchedulerILi64ELi64ELi256ELi128ELb0ELb1ELb1ELb0ELb1ELb1EEEEEEEEEvNT_6ParamsE --------------------------
	.section	.text._ZN7cutlass13device_kernelIN5flash11enable_sm90INS1_16FlashAttnFwdSm90INS1_25CollectiveMainloopFwdSm90ILi2EN4cute5tupleIJNS5_1CILi1EEES8_S8_EEENS6_IJNS7_ILi64EEESA_SA_EEELi512ENS_6half_tEfNS_4arch4Sm90ELb0ELb0ELb0ELb1ELb0ELb0ELb1ELb0ELb0ELb1ELb0ELb0EEENS1_21CollectiveEpilogueFwdINS6_IJSA_NS7_ILi512EEESA_EEES9_SC_SE_Li256ELb1ELb1ELb0ELb0EEENS1_36VarlenDynamicPersistentTileSchedulerILi64ELi64ELi256ELi128ELb0ELb1ELb1ELb0ELb1ELb1EEEEEEEEEvNT_6ParamsE,"ax",@progbits
	.align	128
.text._ZN7cutlass13device_kernelIN5flash11enable_sm90INS1_16FlashAttnFwdSm90INS1_25CollectiveMainloopFwdSm90ILi2EN4cute5tupleIJNS5_1CILi1EEES8_S8_EEENS6_IJNS7_ILi64EEESA_SA_EEELi512ENS_6half_tEfNS_4arch4Sm90ELb0ELb0ELb0ELb1ELb0ELb0ELb1ELb0ELb0ELb1ELb0ELb0EEENS1_21CollectiveEpilogueFwdINS6_IJSA_NS7_ILi512EEESA_EEES9_SC_SE_Li256ELb1ELb1ELb0ELb0EEENS1_36VarlenDynamicPersistentTileSchedulerILi64ELi64ELi256ELi128ELb0ELb1ELb1ELb0ELb1ELb1EEEEEEEEEvNT_6ParamsE:
        .type           _ZN7cutlass13device_kernelIN5flash11enable_sm90INS1_16FlashAttnFwdSm90INS1_25CollectiveMainloopFwdSm90ILi2EN4cute5tupleIJNS5_1CILi1EEES8_S8_EEENS6_IJNS7_ILi64EEESA_SA_EEELi512ENS_6half_tEfNS_4arch4Sm90ELb0ELb0ELb0ELb1ELb0ELb0ELb1ELb0ELb0ELb1ELb0ELb0EEENS1_21CollectiveEpilogueFwdINS6_IJSA_NS7_ILi512EEESA_EEES9_SC_SE_Li256ELb1ELb1ELb0ELb0EEENS1_36VarlenDynamicPersistentTileSchedulerILi64ELi64ELi256ELi128ELb0ELb1ELb1ELb0ELb1ELb1EEEEEEEEEvNT_6ParamsE,@function
        .size           _ZN7cutlass13device_kernelIN5flash11enable_sm90INS1_16FlashAttnFwdSm90INS1_25CollectiveMainloopFwdSm90ILi2EN4cute5tupleIJNS5_1CILi1EEES8_S8_EEENS6_IJNS7_ILi64EEESA_SA_EEELi512ENS_6half_tEfNS_4arch4Sm90ELb0ELb0ELb0ELb1ELb0ELb0ELb1ELb0ELb0ELb1ELb0ELb0EEENS1_21CollectiveEpilogueFwdINS6_IJSA_NS7_ILi512EEESA_EEES9_SC_SE_Li256ELb1ELb1ELb0ELb0EEENS1_36VarlenDynamicPersistentTileSchedulerILi64ELi64ELi256ELi128ELb0ELb1ELb1ELb0ELb1ELb1EEEEEEEEEvNT_6ParamsE,(.L_x_22 - _ZN7cutlass13device_kernelIN5flash11enable_sm90INS1_16FlashAttnFwdSm90INS1_25CollectiveMainloopFwdSm90ILi2EN4cute5tupleIJNS5_1CILi1EEES8_S8_EEENS6_IJNS7_ILi64EEESA_SA_EEELi512ENS_6half_tEfNS_4arch4Sm90ELb0ELb0ELb0ELb1ELb0ELb0ELb1ELb0ELb0ELb1ELb0ELb0EEENS1_21CollectiveEpilogueFwdINS6_IJSA_NS7_ILi512EEESA_EEES9_SC_SE_Li256ELb1ELb1ELb0ELb0EEENS1_36VarlenDynamicPersistentTileSchedulerILi64ELi64ELi256ELi128ELb0ELb1ELb1ELb0ELb1ELb1EEEEEEEEEvNT_6ParamsE)
        .other          _ZN7cutlass13device_kernelIN5flash11enable_sm90INS1_16FlashAttnFwdSm90INS1_25CollectiveMainloopFwdSm90ILi2EN4cute5tupleIJNS5_1CILi1EEES8_S8_EEENS6_IJNS7_ILi64EEESA_SA_EEELi512ENS_6half_tEfNS_4arch4Sm90ELb0ELb0ELb0ELb1ELb0ELb0ELb1ELb0ELb0ELb1ELb0ELb0EEENS1_21CollectiveEpilogueFwdINS6_IJSA_NS7_ILi512EEESA_EEES9_SC_SE_Li256ELb1ELb1ELb0ELb0EEENS1_36VarlenDynamicPersistentTileSchedulerILi64ELi64ELi256ELi128ELb0ELb1ELb1ELb0ELb1ELb1EEEEEEEEEvNT_6ParamsE,@"STO_CUDA_ENTRY STV_DEFAULT"
_ZN7cutlass13device_kernelIN5flash11enable_sm90INS1_16FlashAttnFwdSm90INS1_25CollectiveMainloopFwdSm90ILi2EN4cute5tupleIJNS5_1CILi1EEES8_S8_EEENS6_IJNS7_ILi64EEESA_SA_EEELi512ENS_6half_tEfNS_4arch4Sm90ELb0ELb0ELb0ELb1ELb0ELb0ELb1ELb0ELb0ELb1ELb0ELb0EEENS1_21CollectiveEpilogueFwdINS6_IJSA_NS7_ILi512EEESA_EEES9_SC_SE_Li256ELb1ELb1ELb0ELb0EEENS1_36VarlenDynamicPersistentTileSchedulerILi64ELi64ELi256ELi128ELb0ELb1ELb1ELb0ELb1ELb1EEEEEEEEEvNT_6ParamsE:
[----:B------:R-:W-:Y:S01]  /*0000*/  LDC R1, c[0x0][0x37c] ;  /* 0x0000df00ff017b82 */ /* 0x000fe20000000800 */
[----:B------:R-:W-:Y:S05]  /*0010*/  EXIT ;  /* 0x000000000000794d */ /* 0x000fea0003800000 */
.L_x_4:
        /* <DEDUP_REMOVED lines=14> */
.L_x_22:


//--------------------- .text._ZN7cutlass13device_kernelIN5flash11enable_sm90INS1_16FlashAttnFwdSm90INS1_25CollectiveMainloopFwdSm90ILi2EN4cute5tupleIJNS5_1CILi1EEES8_S8_EEENS6_IJNS7_ILi64EEESA_SA_EEELi512ENS_6half_tEfNS_4arch4Sm90ELb0ELb0ELb0ELb1ELb0ELb1ELb1ELb0ELb0ELb1ELb0ELb0EEENS1_21CollectiveEpilogueFwdINS6_IJSA_NS7_ILi512EEESA_EEES9_SC_SE_Li256ELb1ELb1ELb0ELb0EEENS1_36VarlenDynamicPersistentTileSchedulerILi64ELi64ELi256ELi128ELb0ELb1ELb1ELb0ELb1ELb1EEEEEEEEEvNT_6ParamsE --------------------------
	.section	.text._ZN7cutlass13device_kernelIN5flash11enable_sm90INS1_16FlashAttnFwdSm90INS1_25CollectiveMainloopFwdSm90ILi2EN4cute5tupleIJNS5_1CILi1EEES8_S8_EEENS6_IJNS7_ILi64EEESA_SA_EEELi512ENS_6half_tEfNS_4arch4Sm90ELb0ELb0ELb0ELb1ELb0ELb1ELb1ELb0ELb0ELb1ELb0ELb0EEENS1_21CollectiveEpilogueFwdINS6_IJSA_NS7_ILi512EEESA_EEES9_SC_SE_Li256ELb1ELb1ELb0ELb0EEENS1_36VarlenDynamicPersistentTileSchedulerILi64ELi64ELi256ELi128ELb0ELb1ELb1ELb0ELb1ELb1EEEEEEEEEvNT_6ParamsE,"ax",@progbits
	.align	128
.text._ZN7cutlass13device_kernelIN5flash11enable_sm90INS1_16FlashAttnFwdSm90INS1_25CollectiveMainloopFwdSm90ILi2EN4cute5tupleIJNS5_1CILi1EEES8_S8_EEENS6_IJNS7_ILi64EEESA_SA_EEELi512ENS_6half_tEfNS_4arch4Sm90ELb0ELb0ELb0ELb1ELb0ELb1ELb1ELb0ELb0ELb1ELb0ELb0EEENS1_21CollectiveEpilogueFwdINS6_IJSA_NS7_ILi512EEESA_EEES9_SC_SE_Li256ELb1ELb1ELb0ELb0EEENS1_36VarlenDynamicPersistentTileSchedulerILi64ELi64ELi256ELi128ELb0ELb1ELb1ELb0ELb1ELb1EEEEEEEEEvNT_6ParamsE:
        .type           _ZN7cutlass13device_kernelIN5flash11enable_sm90INS1_16FlashAttnFwdSm90INS1_25CollectiveMainloopFwdSm90ILi2EN4cute5tupleIJNS5_1CILi1EEES8_S8_EEENS6_IJNS7_ILi64EEESA_SA_EEELi512ENS_6half_tEfNS_4arch4Sm90ELb0ELb0ELb0ELb1ELb0ELb1ELb1ELb0ELb0ELb1ELb0ELb0EEENS1_21CollectiveEpilogueFwdINS6_IJSA_NS7_ILi512EEESA_EEES9_SC_SE_Li256ELb1ELb1ELb0ELb0EEENS1_36VarlenDynamicPersistentTileSchedulerILi64ELi64ELi256ELi128ELb0ELb1ELb1ELb0ELb1ELb1EEEEEEEEEvNT_6ParamsE,@function
        .size           _ZN7cutlass13device_kernelIN5flash11enable_sm90INS1_16FlashAttnFwdSm90INS1_25CollectiveMainloopFwdSm90ILi2EN4cute5tupleIJNS5_1CILi1EEES8_S8_EEENS6_IJNS7_ILi64EEESA_SA_EEELi512ENS_6half_tEfNS_4arch4Sm90ELb0ELb0ELb0ELb1ELb0ELb1ELb1ELb0ELb0ELb1ELb0ELb0EEENS1_21CollectiveEpilogueFwdINS6_IJSA_NS7_ILi512EEESA_EEES9_SC_SE_Li256ELb1ELb1ELb0ELb0EEENS1_36VarlenDynamicPersistentTileSchedulerILi64ELi64ELi256ELi128ELb0ELb1ELb1ELb0ELb1ELb1EEEEEEEEEvNT_6ParamsE,(.L_x_23 - _ZN7cutlass13device_kernelIN5flash11enable_sm90INS1_16FlashAttnFwdSm90INS1_25CollectiveMainloopFwdSm90ILi2EN4cute5tupleIJNS5_1CILi1EEES8_S8_EEENS6_IJNS7_ILi64EEESA_SA_EEELi512ENS_6half_tEfNS_4arch4Sm90ELb0ELb0ELb0ELb1ELb0ELb1ELb1ELb0ELb0ELb1ELb0ELb0EEENS1_21CollectiveEpilogueFwdINS6_IJSA_NS7_ILi512EEESA_EEES9_SC_SE_Li256ELb1ELb1ELb0ELb0EEENS1_36VarlenDynamicPersistentTileSchedulerILi64ELi64ELi256ELi128ELb0ELb1ELb1ELb0ELb1ELb1EEEEEEEEEvNT_6ParamsE)
        .other          _ZN7cutlass13device_kernelIN5flash11enable_sm90INS1_16FlashAttnFwdSm90INS1_25CollectiveMainloopFwdSm90ILi2EN4cute5tupleIJNS5_1CILi1EEES8_S8_EEENS6_IJNS7_ILi64EEESA_SA_EEELi512ENS_6half_tEfNS_4arch4Sm90ELb0ELb0ELb0ELb1ELb0ELb1ELb1ELb0ELb0ELb1ELb0ELb0EEENS1_21CollectiveEpilogueFwdINS6_IJSA_NS7_ILi512EEESA_EEES9_SC_SE_Li256ELb1ELb1ELb0ELb0EEENS1_36VarlenDynamicPersistentTileSchedulerILi64ELi64ELi256ELi128ELb0ELb1ELb1ELb0ELb1ELb1EEEEEEEEEvNT_6ParamsE,@"STO_CUDA_ENTRY STV_DEFAULT"
_ZN7cutlass13device_kernelIN5flash11enable_sm90INS1_16FlashAttnFwdSm90INS1_25CollectiveMainloopFwdSm90ILi2EN4cute5tupleIJNS5_1CILi1EEES8_S8_EEENS6_IJNS7_ILi64EEESA_SA_EEELi512ENS_6half_tEfNS_4arch4Sm90ELb0ELb0ELb0ELb1ELb0ELb1ELb1ELb0ELb0ELb1ELb0ELb0EEENS1_21CollectiveEpilogueFwdINS6_IJSA_NS7_ILi512EEESA_EEES9_SC_SE_Li256ELb1ELb1ELb0ELb0EEENS1_36VarlenDynamicPersistentTileSchedulerILi64ELi64ELi256ELi128ELb0ELb1ELb1ELb0ELb1ELb1EEEEEEEEEvNT_6ParamsE:
[----:B------:R-:W-:Y:S01]  /*0000*/  LDC R1, c[0x0][0x37c] ;  /* 0x0000df00ff017b82 */ /* 0x000fe20000000800 */
[----:B------:R-:W-:Y:S05]  /*0010*/  EXIT ;  /* 0x000000000000794d */ /* 0x000fea0003800000 */
.L_x_5:
        /* <DEDUP_REMOVED lines=14> */
.L_x_23:


//--------------------- .text._ZN7cutlass13device_kernelIN5flash11enable_sm90INS1_16FlashAttnFwdSm90INS1_25CollectiveMainloopFwdSm90ILi2EN4cute5tupleIJNS5_1CILi1EEES8_S8_EEENS6_IJNS7_ILi64EEESA_SA_EEELi512ENS_6half_tEfNS_4arch4Sm90ELb0ELb1ELb0ELb0ELb0ELb0ELb0ELb0ELb0ELb1ELb0ELb0EEENS1_21CollectiveEpilogueFwdINS6_IJSA_NS7_ILi512EEESA_EEES9_SC_SE_Li256ELb0ELb1ELb0ELb0EEENS1_30DynamicPersistentTileSchedulerILi256ELi128ELb0ELb1ELb1EEEEEEEEEvNT_6ParamsE --------------------------
	.section	.text._ZN7cutlass13device_kernelIN5flash11enable_sm90INS1_16FlashAttnFwdSm90INS1_25CollectiveMainloopFwdSm90ILi2EN4cute5tupleIJNS5_1CILi1EEES8_S8_EEENS6_IJNS7_ILi64EEESA_SA_EEELi512ENS_6half_tEfNS_4arch4Sm90ELb0ELb1ELb0ELb0ELb0ELb0ELb0ELb0ELb0ELb1ELb0ELb0EEENS1_21CollectiveEpilogueFwdINS6_IJSA_NS7_ILi512EEESA_EEES9_SC_SE_Li256ELb0ELb1ELb0ELb0EEENS1_30DynamicPersistentTileSchedulerILi256ELi128ELb0ELb1ELb1EEEEEEEEEvNT_6ParamsE,"ax",@progbits
	.align	128
.text._ZN7cutlass13device_kernelIN5flash11enable_sm90INS1_16FlashAttnFwdSm90INS1_25CollectiveMainloopFwdSm90ILi2EN4cute5tupleIJNS5_1CILi1EEES8_S8_EEENS6_IJNS7_ILi64EEESA_SA_EEELi512ENS_6half_tEfNS_4arch4Sm90ELb0ELb1ELb0ELb0ELb0ELb0ELb0ELb0ELb0ELb1ELb0ELb0EEENS1_21CollectiveEpilogueFwdINS6_IJSA_NS7_ILi512EEESA_EEES9_SC_SE_Li256ELb0ELb1ELb0ELb0EEENS1_30DynamicPersistentTileSchedulerILi256ELi128ELb0ELb1ELb1EEEEEEEEEvNT_6ParamsE:
        .type           _ZN7cutlass13device_kernelIN5flash11enable_sm90INS1_16FlashAttnFwdSm90INS1_25CollectiveMainloopFwdSm90ILi2EN4cute5tupleIJNS5_1CILi1EEES8_S8_EEENS6_IJNS7_ILi64EEESA_SA_EEELi512ENS_6half_tEfNS_4arch4Sm90ELb0ELb1ELb0ELb0ELb0ELb0ELb0ELb0ELb0ELb1ELb0ELb0EEENS1_21CollectiveEpilogueFwdINS6_IJSA_NS7_ILi512EEESA_EEES9_SC_SE_Li256ELb0ELb1ELb0ELb0EEENS1_30DynamicPersistentTileSchedulerILi256ELi128ELb0ELb1ELb1EEEEEEEEEvNT_6ParamsE,@function
        .size           _ZN7cutlass13device_kernelIN5flash11enable_sm90INS1_16FlashAttnFwdSm90INS1_25CollectiveMainloopFwdSm90ILi2EN4cute5tupleIJNS5_1CILi1EEES8_S8_EEENS6_IJNS7_ILi64EEESA_SA_EEELi512ENS_6half_tEfNS_4arch4Sm90ELb0ELb1ELb0ELb0ELb0ELb0ELb0ELb0ELb0ELb1ELb0ELb0EEENS1_21CollectiveEpilogueFwdINS6_IJSA_NS7_ILi512EEESA_EEES9_SC_SE_Li256ELb0ELb1ELb0ELb0EEENS1_30DynamicPersistentTileSchedulerILi256ELi128ELb0ELb1ELb1EEEEEEEEEvNT_6ParamsE,(.L_x_24 - _ZN7cutlass13device_kernelIN5flash11enable_sm90INS1_16FlashAttnFwdSm90INS1_25CollectiveMainloopFwdSm90ILi2EN4cute5tupleIJNS5_1CILi1EEES8_S8_EEENS6_IJNS7_ILi64EEESA_SA_EEELi512ENS_6half_tEfNS_4arch4Sm90ELb0ELb1ELb0ELb0ELb0ELb0ELb0ELb0ELb0ELb1ELb0ELb0EEENS1_21CollectiveEpilogueFwdINS6_IJSA_NS7_ILi512EEESA_EEES9_SC_SE_Li256ELb0ELb1ELb0ELb0EEENS1_30DynamicPersistentTileSchedulerILi256ELi128ELb0ELb1ELb1EEEEEEEEEvNT_6ParamsE)
        .other          _ZN7cutlass13device_kernelIN5flash11enable_sm90INS1_16FlashAttnFwdSm90INS1_25CollectiveMainloopFwdSm90ILi2EN4cute5tupleIJNS5_1CILi1EEES8_S8_EEENS6_IJNS7_ILi64EEESA_SA_EEELi512ENS_6half_tEfNS_4arch4Sm90ELb0ELb1ELb0ELb0ELb0ELb0ELb0ELb0ELb0ELb1ELb0ELb0EEENS1_21CollectiveEpilogueFwdINS6_IJSA_NS7_ILi512EEESA_EEES9_SC_SE_Li256ELb0ELb1ELb0ELb0EEENS1_30DynamicPersistentTileSchedulerILi256ELi128ELb0ELb1ELb1EEEEEEEEEvNT_6ParamsE,@"STO_CUDA_ENTRY STV_DEFAULT"
_ZN7cutlass13device_kernelIN5flash11enable_sm90INS1_16FlashAttnFwdSm90INS1_25CollectiveMainloopFwdSm90ILi2EN4cute5tupleIJNS5_1CILi1EEES8_S8_EEENS6_IJNS7_ILi64EEESA_SA_EEELi512ENS_6half_tEfNS_4arch4Sm90ELb0ELb1ELb0ELb0ELb0ELb0ELb0ELb0ELb0ELb1ELb0ELb0EEENS1_21CollectiveEpilogueFwdINS6_IJSA_NS7_ILi512EEESA_EEES9_SC_SE_Li256ELb0ELb1ELb0ELb0EEENS1_30DynamicPersistentTileSchedulerILi256ELi128ELb0ELb1ELb1EEEEEEEEEvNT_6ParamsE:
[----:B------:R-:W-:Y:S01]  /*0000*/  LDC R1, c[0x0][0x37c] ;  /* 0x0000df00ff017b82 */ /* 0x000fe20000000800 */
[----:B------:R-:W-:Y:S05]  /*0010*/  EXIT ;  /* 0x000000000000794d */ /* 0x000fea0003800000 */
.L_x_6:
        /* <DEDUP_REMOVED lines=14> */
.L_x_24:


//--------------------- .text._ZN7cutlass13device_kernelIN5flash11enable_sm90INS1_16FlashAttnFwdSm90INS1_25CollectiveMainloopFwdSm90ILi2EN4cute5tupleIJNS5_1CILi1EEES8_S8_EEENS6_IJNS7_ILi64EEESA_SA_EEELi512ENS_6half_tEfNS_4arch4Sm90ELb0ELb1ELb0ELb0ELb0ELb0ELb1ELb0ELb0ELb1ELb0ELb0EEENS1_21CollectiveEpilogueFwdINS6_IJSA_NS7_ILi512EEESA_EEES9_SC_SE_Li256ELb0ELb1ELb0ELb0EEENS1_30DynamicPersistentTileSchedulerILi256ELi128ELb0ELb1ELb1EEEEEEEEEvNT_6ParamsE --------------------------
	.section	.text._ZN7cutlass13device_kernelIN5flash11enable_sm90INS1_16FlashAttnFwdSm90INS1_25CollectiveMainloopFwdSm90ILi2EN4cute5tupleIJNS5_1CILi1EEES8_S8_EEENS6_IJNS7_ILi64EEESA_SA_EEELi512ENS_6half_tEfNS_4arch4Sm90ELb0ELb1ELb0ELb0ELb0ELb0ELb1ELb0ELb0ELb1ELb0ELb0EEENS1_21CollectiveEpilogueFwdINS6_IJSA_NS7_ILi512EEESA_EEES9_SC_SE_Li256ELb0ELb1ELb0ELb0EEENS1_30DynamicPersistentTileSchedulerILi256ELi128ELb0ELb1ELb1EEEEEEEEEvNT_6ParamsE,"ax",@progbits
	.align	128
.text._ZN7cutlass13device_kernelIN5flash11enable_sm90INS1_16FlashAttnFwdSm90INS1_25CollectiveMainloopFwdSm90ILi2EN4cute5tupleIJNS5_1CILi1EEES8_S8_EEENS6_IJNS7_ILi64EEESA_SA_EEELi512ENS_6half_tEfNS_4arch4Sm90ELb0ELb1ELb0ELb0ELb0ELb0ELb1ELb0ELb0ELb1ELb0ELb0EEENS1_21CollectiveEpilogueFwdINS6_IJSA_NS7_ILi512EEESA_EEES9_SC_SE_Li256ELb0ELb1ELb0ELb0EEENS1_30DynamicPersistentTileSchedulerILi256ELi128ELb0ELb1ELb1EEEEEEEEEvNT_6ParamsE:
        .type           _ZN7cutlass13device_kernelIN5flash11enable_sm90INS1_16FlashAttnFwdSm90INS1_25CollectiveMainloopFwdSm90ILi2EN4cute5tupleIJNS5_1CILi1EEES8_S8_EEENS6_IJNS7_ILi64EEESA_SA_EEELi512ENS_6half_tEfNS_4arch4Sm90ELb0ELb1ELb0ELb0ELb0ELb0ELb1ELb0ELb0ELb1ELb0ELb0EEENS1_21CollectiveEpilogueFwdINS6_IJSA_NS7_ILi512EEESA_EEES9_SC_SE_Li256ELb0ELb1ELb0ELb0EEENS1_30DynamicPersistentTileSchedulerILi256ELi128ELb0ELb1ELb1EEEEEEEEEvNT_6ParamsE,@function
        .size           _ZN7cutlass13device_kernelIN5flash11enable_sm90INS1_16FlashAttnFwdSm90INS1_25CollectiveMainloopFwdSm90ILi2EN4cute5tupleIJNS5_1CILi1EEES8_S8_EEENS6_IJNS7_ILi64EEESA_SA_EEELi512ENS_6half_tEfNS_4arch4Sm90ELb0ELb1ELb0ELb0ELb0ELb0ELb1ELb0ELb0ELb1ELb0ELb0EEENS1_21CollectiveEpilogueFwdINS6_IJSA_NS7_ILi512EEESA_EEES9_SC_SE_Li256ELb0ELb1ELb0ELb0EEENS1_30DynamicPersistentTileSchedulerILi256ELi128ELb0ELb1ELb1EEEEEEEEEvNT_6ParamsE,(.L_x_25 - _ZN7cutlass13device_kernelIN5flash11enable_sm90INS1_16FlashAttnFwdSm90INS1_25CollectiveMainloopFwdSm90ILi2EN4cute5tupleIJNS5_1CILi1EEES8_S8_EEENS6_IJNS7_ILi64EEESA_SA_EEELi512ENS_6half_tEfNS_4arch4Sm90ELb0ELb1ELb0ELb0ELb0ELb0ELb1ELb0ELb0ELb1ELb0ELb0EEENS1_21CollectiveEpilogueFwdINS6_IJSA_NS7_ILi512EEESA_EEES9_SC_SE_Li256ELb0ELb1ELb0ELb0EEENS1_30DynamicPersistentTileSchedulerILi256ELi128ELb0ELb1ELb1EEEEEEEEEvNT_6ParamsE)
        .other          _ZN7cutlass13device_kernelIN5flash11enable_sm90INS1_16FlashAttnFwdSm90INS1_25CollectiveMainloopFwdSm90ILi2EN4cute5tupleIJNS5_1CILi1EEES8_S8_EEENS6_IJNS7_ILi64EEESA_SA_EEELi512ENS_6half_tEfNS_4arch4Sm90ELb0ELb1ELb0ELb0ELb0ELb0ELb1ELb0ELb0ELb1ELb0ELb0EEENS1_21CollectiveEpilogueFwdINS6_IJSA_NS7_ILi512EEESA_EEES9_SC_SE_Li256ELb0ELb1ELb0ELb0EEENS1_30DynamicPersistentTileSchedulerILi256ELi128ELb0ELb1ELb1EEEEEEEEEvNT_6ParamsE,@"STO_CUDA_ENTRY STV_DEFAULT"
_ZN7cutlass13device_kernelIN5flash11enable_sm90INS1_16FlashAttnFwdSm90INS1_25CollectiveMainloopFwdSm90ILi2EN4cute5tupleIJNS5_1CILi1EEES8_S8_EEENS6_IJNS7_ILi64EEESA_SA_EEELi512ENS_6half_tEfNS_4arch4Sm90ELb0ELb1ELb0ELb0ELb0ELb0ELb1ELb0ELb0ELb1ELb0ELb0EEENS1_21CollectiveEpilogueFwdINS6_IJSA_NS7_ILi512EEESA_EEES9_SC_SE_Li256ELb0ELb1ELb0ELb0EEENS1_30DynamicPersistentTileSchedulerILi256ELi128ELb0ELb1ELb1EEEEEEEEEvNT_6ParamsE:
[----:B------:R-:W-:Y:S01]  /*0000*/  LDC R1, c[0x0][0x37c] ;  /* 0x0000df00ff017b82 */ /* 0x000fe20000000800 */
[----:B------:R-:W-:Y:S05]  /*0010*/  EXIT ;  /* 0x000000000000794d */ /* 0x000fea0003800000 */
.L_x_7:
        /* <DEDUP_REMOVED lines=14> */
.L_x_25:


//--------------------- .text._ZN7cutlass13device_kernelIN5flash11enable_sm90INS1_16FlashAttnFwdSm90INS1_25CollectiveMainloopFwdSm90ILi2EN4cute5tupleIJNS5_1CILi1EEES8_S8_EEENS6_IJNS7_ILi64EEESA_SA_EEELi512ENS_6half_tEfNS_4arch4Sm90ELb0ELb1ELb0ELb1ELb0ELb0ELb0ELb0ELb0ELb1ELb0ELb0EEENS1_21CollectiveEpilogueFwdINS6_IJSA_NS7_ILi512EEESA_EEES9_SC_SE_Li256ELb1ELb1ELb0ELb0EEENS1_36VarlenDynamicPersistentTileSchedulerILi64ELi64ELi256ELi128ELb0ELb1ELb1ELb1ELb0ELb1EEEEEEEEEvNT_6ParamsE --------------------------
	.section	.text._ZN7cutlass13device_kernelIN5flash11enable_sm90INS1_16FlashAttnFwdSm90INS1_25CollectiveMainloopFwdSm90ILi2EN4cute5tupleIJNS5_1CILi1EEES8_S8_EEENS6_IJNS7_ILi64EEESA_SA_EEELi512ENS_6half_tEfNS_4arch4Sm90ELb0ELb1ELb0ELb1ELb0ELb0ELb0ELb0ELb0ELb1ELb0ELb0EEENS1_21CollectiveEpilogueFwdINS6_IJSA_NS7_ILi512EEESA_EEES9_SC_SE_Li256ELb1ELb1ELb0ELb0EEENS1_36VarlenDynamicPersistentTileSchedulerILi64ELi64ELi256ELi128ELb0ELb1ELb1ELb1ELb0ELb1EEEEEEEEEvNT_6ParamsE,"ax",@progbits
	.align	128
.text._ZN7cutlass13device_kernelIN5flash11enable_sm90INS1_16FlashAttnFwdSm90INS1_25CollectiveMainloopFwdSm90ILi2EN4cute5tupleIJNS5_1CILi1EEES8_S8_EEENS6_IJNS7_ILi64EEESA_SA_EEELi512ENS_6half_tEfNS_4arch4Sm90ELb0ELb1ELb0ELb1ELb0ELb0ELb0ELb0ELb0ELb1ELb0ELb0EEENS1_21CollectiveEpilogueFwdINS6_IJSA_NS7_ILi512EEESA_EEES9_SC_SE_Li256ELb1ELb1ELb0ELb0EEENS1_36VarlenDynamicPersistentTileSchedulerILi64ELi64ELi256ELi128ELb0ELb1ELb1ELb1ELb0ELb1EEEEEEEEEvNT_6ParamsE:
        .type           _ZN7cutlass13device_kernelIN5flash11enable_sm90INS1_16FlashAttnFwdSm90INS1_25CollectiveMainloopFwdSm90ILi2EN4cute5tupleIJNS5_1CILi1EEES8_S8_EEENS6_IJNS7_ILi64EEESA_SA_EEELi512ENS_6half_tEfNS_4arch4Sm90ELb0ELb1ELb0ELb1ELb0ELb0ELb0ELb0ELb0ELb1ELb0ELb0EEENS1_21CollectiveEpilogueFwdINS6_IJSA_NS7_ILi512EEESA_EEES9_SC_SE_Li256ELb1ELb1ELb0ELb0EEENS1_36VarlenDynamicPersistentTileSchedulerILi64ELi64ELi256ELi128ELb0ELb1ELb1ELb1ELb0ELb1EEEEEEEEEvNT_6ParamsE,@function
        .size           _ZN7cutlass13device_kernelIN5flash11enable_sm90INS1_16FlashAttnFwdSm90INS1_25CollectiveMainloopFwdSm90ILi2EN4cute5tupleIJNS5_1CILi1EEES8_S8_EEENS6_IJNS7_ILi64EEESA_SA_EEELi512ENS_6half_tEfNS_4arch4Sm90ELb0ELb1ELb0ELb1ELb0ELb0ELb0ELb0ELb0ELb1ELb0ELb0EEENS1_21CollectiveEpilogueFwdINS6_IJSA_NS7_ILi512EEESA_EEES9_SC_SE_Li256ELb1ELb1ELb0ELb0EEENS1_36VarlenDynamicPersistentTileSchedulerILi64ELi64ELi256ELi128ELb0ELb1ELb1ELb1ELb0ELb1EEEEEEEEEvNT_6ParamsE,(.L_x_26 - _ZN7cutlass13device_kernelIN5flash11enable_sm90INS1_16FlashAttnFwdSm90INS1_25CollectiveMainloopFwdSm90ILi2EN4cute5tupleIJNS5_1CILi1EEES8_S8_EEENS6_IJNS7_ILi64EEESA_SA_EEELi512ENS_6half_tEfNS_4arch4Sm90ELb0ELb1ELb0ELb1ELb0ELb0ELb0ELb0ELb0ELb1ELb0ELb0EEENS1_21CollectiveEpilogueFwdINS6_IJSA_NS7_ILi512EEESA_EEES9_SC_SE_Li256ELb1ELb1ELb0ELb0EEENS1_36VarlenDynamicPersistentTileSchedulerILi64ELi64ELi256ELi128ELb0ELb1ELb1ELb1ELb0ELb1EEEEEEEEEvNT_6ParamsE)
        .other          _ZN7cutlass13device_kernelIN5flash11enable_sm90INS1_16FlashAttnFwdSm90INS1_25CollectiveMainloopFwdSm90ILi2EN4cute5tupleIJNS5_1CILi1EEES8_S8_EEENS6_IJNS7_ILi64EEESA_SA_EEELi512ENS_6half_tEfNS_4arch4Sm90ELb0ELb1ELb0ELb1ELb0ELb0ELb0ELb0ELb0ELb1ELb0ELb0EEENS1_21CollectiveEpilogueFwdINS6_IJSA_NS7_ILi512EEESA_EEES9_SC_SE_Li256ELb1ELb1ELb0ELb0EEENS1_36VarlenDynamicPersistentTileSchedulerILi64ELi64ELi256ELi128ELb0ELb1ELb1ELb1ELb0ELb1EEEEEEEEEvNT_6ParamsE,@"STO_CUDA_ENTRY STV_DEFAULT"
_ZN7cutlass13device_kernelIN5flash11enable_sm90INS1_16FlashAttnFwdSm90INS1_25CollectiveMainloopFwdSm90ILi2EN4cute5tupleIJNS5_1CILi1EEES8_S8_EEENS6_IJNS7_ILi64EEESA_SA_EEELi512ENS_6half_tEfNS_4arch4Sm90ELb0ELb1ELb0ELb1ELb0ELb0ELb0ELb0ELb0ELb1ELb0ELb0EEENS1_21CollectiveEpilogueFwdINS6_IJSA_NS7_ILi512EEESA_EEES9_SC_SE_Li256ELb1ELb1ELb0ELb0EEENS1_36VarlenDynamicPersistentTileSchedulerILi64ELi64ELi256ELi128ELb0ELb1ELb1ELb1ELb0ELb1EEEEEEEEEvNT_6ParamsE:
[----:B------:R-:W-:Y:S01]  /*0000*/  LDC R1, c[0x0][0x37c] ;  /* 0x0000df00ff017b82 */ /* 0x000fe20000000800 */
[----:B------:R-:W-:Y:S05]  /*0010*/  EXIT ;  /* 0x000000000000794d */ /* 0x000fea0003800000 */
.L_x_8:
        /* <DEDUP_REMOVED lines=14> */
.L_x_26:


//--------------------- .text._ZN7cutlass13device_kernelIN5flash11enable_sm90INS1_16FlashAttnFwdSm90INS1_25CollectiveMainloopFwdSm90ILi2EN4cute5tupleIJNS5_1CILi1EEES8_S8_EEENS6_IJNS7_ILi64EEESA_SA_EEELi512ENS_6half_tEfNS_4arch4Sm90ELb0ELb1ELb0ELb1ELb0ELb1ELb0ELb0ELb0ELb1ELb0ELb0EEENS1_21CollectiveEpilogueFwdINS6_IJSA_NS7_ILi512EEESA_EEES9_SC_SE_Li256ELb1ELb1ELb0ELb0EEENS1_36VarlenDynamicPersistentTileSchedulerILi64ELi64ELi256ELi128ELb0ELb1ELb1ELb1ELb0ELb1EEEEEEEEEvNT_6ParamsE --------------------------
	.section	.text._ZN7cutlass13device_kernelIN5flash11enable_sm90INS1_16FlashAttnFwdSm90INS1_25CollectiveMainloopFwdSm90ILi2EN4cute5tupleIJNS5_1CILi1EEES8_S8_EEENS6_IJNS7_ILi64EEESA_SA_EEELi512ENS_6half_tEfNS_4arch4Sm90ELb0ELb1ELb0ELb1ELb0ELb1ELb0ELb0ELb0ELb1ELb0ELb0EEENS1_21CollectiveEpilogueFwdINS6_IJSA_NS7_ILi512EEESA_EEES9_SC_SE_Li256ELb1ELb1ELb0ELb0EEENS1_36VarlenDynamicPersistentTileSchedulerILi64ELi64ELi256ELi128ELb0ELb1ELb1ELb1ELb0ELb1EEEEEEEEEvNT_6ParamsE,"ax",@progbits
	.align	128
.text._ZN7cutlass13device_kernelIN5flash11enable_sm90INS1_16FlashAttnFwdSm90INS1_25CollectiveMainloopFwdSm90ILi2EN4cute5tupleIJNS5_1CILi1EEES8_S8_EEENS6_IJNS7_ILi64EEESA_SA_EEELi512ENS_6half_tEfNS_4arch4Sm90ELb0ELb1ELb0ELb1ELb0ELb1ELb0ELb0ELb0ELb1ELb0ELb0EEENS1_21CollectiveEpilogueFwdINS6_IJSA_NS7_ILi512EEESA_EEES9_SC_SE_Li256ELb1ELb1ELb0ELb0EEENS1_36VarlenDynamicPersistentTileSchedulerILi64ELi64ELi256ELi128ELb0ELb1ELb1ELb1ELb0ELb1EEEEEEEEEvNT_6ParamsE:
        .type           _ZN7cutlass13device_kernelIN5flash11enable_sm90INS1_16FlashAttnFwdSm90INS1_25CollectiveMainloopFwdSm90ILi2EN4cute5tupleIJNS5_1CILi1EEES8_S8_EEENS6_IJNS7_ILi64EEESA_SA_EEELi512ENS_6half_tEfNS_4arch4Sm90ELb0ELb1ELb0ELb1ELb0ELb1ELb0ELb0ELb0ELb1ELb0ELb0EEENS1_21CollectiveEpilogueFwdINS6_IJSA_NS7_ILi512EEESA_EEES9_SC_SE_Li256ELb1ELb1ELb0ELb0EEENS1_36VarlenDynamicPersistentTileSchedulerILi64ELi64ELi256ELi128ELb0ELb1ELb1ELb1ELb0ELb1EEEEEEEEEvNT_6ParamsE,@function
        .size           _ZN7cutlass13device_kernelIN5flash11enable_sm90INS1_16FlashAttnFwdSm90INS1_25CollectiveMainloopFwdSm90ILi2EN4cute5tupleIJNS5_1CILi1EEES8_S8_EEENS6_IJNS7_ILi64EEESA_SA_EEELi512ENS_6half_tEfNS_4arch4Sm90ELb0ELb1ELb0ELb1ELb0ELb1ELb0ELb0ELb0ELb1ELb0ELb0EEENS1_21CollectiveEpilogueFwdINS6_IJSA_NS7_ILi512EEESA_EEES9_SC_SE_Li256ELb1ELb1ELb0ELb0EEENS1_36VarlenDynamicPersistentTileSchedulerILi64ELi64ELi256ELi128ELb0ELb1ELb1ELb1ELb0ELb1EEEEEEEEEvNT_6ParamsE,(.L_x_27 - _ZN7cutlass13device_kernelIN5flash11enable_sm90INS1_16FlashAttnFwdSm90INS1_25CollectiveMainloopFwdSm90ILi2EN4cute5tupleIJNS5_1CILi1EEES8_S8_EEENS6_IJNS7_ILi64EEESA_SA_EEELi512ENS_6half_tEfNS_4arch4Sm90ELb0ELb1ELb0ELb1ELb0ELb1ELb0ELb0ELb0ELb1ELb0ELb0EEENS1_21CollectiveEpilogueFwdINS6_IJSA_NS7_ILi512EEESA_EEES9_SC_SE_Li256ELb1ELb1ELb0ELb0EEENS1_36VarlenDynamicPersistentTileSchedulerILi64ELi64ELi256ELi128ELb0ELb1ELb1ELb1ELb0ELb1EEEEEEEEEvNT_6ParamsE)
        .other          _ZN7cutlass13device_kernelIN5flash11enable_sm90INS1_16FlashAttnFwdSm90INS1_25CollectiveMainloopFwdSm90ILi2EN4cute5tupleIJNS5_1CILi1EEES8_S8_EEENS6_IJNS7_ILi64EEESA_SA_EEELi512ENS_6half_tEfNS_4arch4Sm90ELb0ELb1ELb0ELb1ELb0ELb1ELb0ELb0ELb0ELb1ELb0ELb0EEENS1_21CollectiveEpilogueFwdINS6_IJSA_NS7_ILi512EEESA_EEES9_SC_SE_Li256ELb1ELb1ELb0ELb0EEENS1_36VarlenDynamicPersistentTileSchedulerILi64ELi64ELi256ELi128ELb0ELb1ELb1ELb1ELb0ELb1EEEEEEEEEvNT_6ParamsE,@"STO_CUDA_ENTRY STV_DEFAULT"
_ZN7cutlass13device_kernelIN5flash11enable_sm90INS1_16FlashAttnFwdSm90INS1_25CollectiveMainloopFwdSm90ILi2EN4cute5tupleIJNS5_1CILi1EEES8_S8_EEENS6_IJNS7_ILi64EEESA_SA_EEELi512ENS_6half_tEfNS_4arch4Sm90ELb0ELb1ELb0ELb1ELb0ELb1ELb0ELb0ELb0ELb1ELb0ELb0EEENS1_21CollectiveEpilogueFwdINS6_IJSA_NS7_ILi512EEESA_EEES9_SC_SE_Li256ELb1ELb1ELb0ELb0EEENS1_36VarlenDynamicPersistentTileSchedulerILi64ELi64ELi256ELi128ELb0ELb1ELb1ELb1ELb0ELb1EEEEEEEEEvNT_6ParamsE:
[----:B------:R-:W-:Y:S01]  /*0000*/  LDC R1, c[0x0][0x37c] ;  /* 0x0000df00ff017b82 */ /* 0x000fe20000000800 */
[----:B------:R-:W-:Y:S05]  /*0010*/  EXIT ;  /* 0x000000000000794d */ /* 0x000fea0003800000 */
.L_x_9:
        /* <DEDUP_REMOVED lines=14> */
.L_x_27:


//--------------------- .text._ZN7cutlass13device_kernelIN5flash11enable_sm90INS1_16FlashAttnFwdSm90INS1_25CollectiveMainloopFwdSm90ILi2EN4cute5tupleIJNS5_1CILi1EEES8_S8_EEENS6_IJNS7_ILi64EEESA_SA_EEELi512ENS_6half_tEfNS_4arch4Sm90ELb0ELb1ELb0ELb1ELb0ELb0ELb1ELb0ELb0ELb1ELb0ELb0EEENS1_21CollectiveEpilogueFwdINS6_IJSA_NS7_ILi512EEESA_EEES9_SC_SE_Li256ELb1ELb1ELb0ELb0EEENS1_36VarlenDynamicPersistentTileSchedulerILi64ELi64ELi256ELi128ELb0ELb1ELb1ELb1ELb0ELb1EEEEEEEEEvNT_6ParamsE --------------------------
	.section	.text._ZN7cutlass13device_kernelIN5flash11enable_sm90INS1_16FlashAttnFwdSm90INS1_25CollectiveMainloopFwdSm90ILi2EN4cute5tupleIJNS5_1CILi1EEES8_S8_EEENS6_IJNS7_ILi64EEESA_SA_EEELi512ENS_6half_tEfNS_4arch4Sm90ELb0ELb1ELb0ELb1ELb0ELb0ELb1ELb0ELb0ELb1ELb0ELb0EEENS1_21CollectiveEpilogueFwdINS6_IJSA_NS7_ILi512EEESA_EEES9_SC_SE_Li256ELb1ELb1ELb0ELb0EEENS1_36VarlenDynamicPersistentTileSchedulerILi64ELi64ELi256ELi128ELb0ELb1ELb1ELb1ELb0ELb1EEEEEEEEEvNT_6ParamsE,"ax",@progbits
	.align	128
.text._ZN7cutlass13device_kernelIN5flash11enable_sm90INS1_16FlashAttnFwdSm90INS1_25CollectiveMainloopFwdSm90ILi2EN4cute5tupleIJNS5_1CILi1EEES8_S8_EEENS6_IJNS7_ILi64EEESA_SA_EEELi512ENS_6half_tEfNS_4arch4Sm90ELb0ELb1ELb0ELb1ELb0ELb0ELb1ELb0ELb0ELb1ELb0ELb0EEENS1_21CollectiveEpilogueFwdINS6_IJSA_NS7_ILi512EEESA_EEES9_SC_SE_Li256ELb1ELb1ELb0ELb0EEENS1_36VarlenDynamicPersistentTileSchedulerILi64ELi64ELi256ELi128ELb0ELb1ELb1ELb1ELb0ELb1EEEEEEEEEvNT_6ParamsE:
        .type           _ZN7cutlass13device_kernelIN5flash11enable_sm90INS1_16FlashAttnFwdSm90INS1_25CollectiveMainloopFwdSm90ILi2EN4cute5tupleIJNS5_1CILi1EEES8_S8_EEENS6_IJNS7_ILi64EEESA_SA_EEELi512ENS_6half_tEfNS_4arch4Sm90ELb0ELb1ELb0ELb1ELb0ELb0ELb1ELb0ELb0ELb1ELb0ELb0EEENS1_21CollectiveEpilogueFwdINS6_IJSA_NS7_ILi512EEESA_EEES9_SC_SE_Li256ELb1ELb1ELb0ELb0EEENS1_36VarlenDynamicPersistentTileSchedulerILi64ELi64ELi256ELi128ELb0ELb1ELb1ELb1ELb0ELb1EEEEEEEEEvNT_6ParamsE,@function
        .size           _ZN7cutlass13device_kernelIN5flash11enable_sm90INS1_16FlashAttnFwdSm90INS1_25CollectiveMainloopFwdSm90ILi2EN4cute5tupleIJNS5_1CILi1EEES8_S8_EEENS6_IJNS7_ILi64EEESA_SA_EEELi512ENS_6half_tEfNS_4arch4Sm90ELb0ELb1ELb0ELb1ELb0ELb0ELb1ELb0ELb0ELb1ELb0ELb0EEENS1_21CollectiveEpilogueFwdINS6_IJSA_NS7_ILi512EEESA_EEES9_SC_SE_Li256ELb1ELb1ELb0ELb0EEENS1_36VarlenDynamicPersistentTileSchedulerILi64ELi64ELi256ELi128ELb0ELb1ELb1ELb1ELb0ELb1EEEEEEEEEvNT_6ParamsE,(.L_x_28 - _ZN7cutlass13device_kernelIN5flash11enable_sm90INS1_16FlashAttnFwdSm90INS1_25CollectiveMainloopFwdSm90ILi2EN4cute5tupleIJNS5_1CILi1EEES8_S8_EEENS6_IJNS7_ILi64EEESA_SA_EEELi512ENS_6half_tEfNS_4arch4Sm90ELb0ELb1ELb0ELb1ELb0ELb0ELb1ELb0ELb0ELb1ELb0ELb0EEENS1_21CollectiveEpilogueFwdINS6_IJSA_NS7_ILi512EEESA_EEES9_SC_SE_Li256ELb1ELb1ELb0ELb0EEENS1_36VarlenDynamicPersistentTileSchedulerILi64ELi64ELi256ELi128ELb0ELb1ELb1ELb1ELb0ELb1EEEEEEEEEvNT_6ParamsE)
        .other          _ZN7cutlass13device_kernelIN5flash11enable_sm90INS1_16FlashAttnFwdSm90INS1_25CollectiveMainloopFwdSm90ILi2EN4cute5tupleIJNS5_1CILi1EEES8_S8_EEENS6_IJNS7_ILi64EEESA_SA_EEELi512ENS_6half_tEfNS_4arch4Sm90ELb0ELb1ELb0ELb1ELb0ELb0ELb1ELb0ELb0ELb1ELb0ELb0EEENS1_21CollectiveEpilogueFwdINS6_IJSA_NS7_ILi512EEESA_EEES9_SC_SE_Li256ELb1ELb1ELb0ELb0EEENS1_36VarlenDynamicPersistentTileSchedulerILi64ELi64ELi256ELi128ELb0ELb1ELb1ELb1ELb0ELb1EEEEEEEEEvNT_6ParamsE,@"STO_CUDA_ENTRY STV_DEFAULT"
_ZN7cutlass13device_kernelIN5flash11enable_sm90INS1_16FlashAttnFwdSm90INS1_25CollectiveMainloopFwdSm90ILi2EN4cute5tupleIJNS5_1CILi1EEES8_S8_EEENS6_IJNS7_ILi64EEESA_SA_EEELi512ENS_6half_tEfNS_4arch4Sm90ELb0ELb1ELb0ELb1ELb0ELb0ELb1ELb0ELb0ELb1ELb0ELb0EEENS1_21CollectiveEpilogueFwdINS6_IJSA_NS7_ILi512EEESA_EEES9_SC_SE_Li256ELb1ELb1ELb0ELb0EEENS1_36VarlenDynamicPersistentTileSchedulerILi64ELi64ELi256ELi128ELb0ELb1ELb1ELb1ELb0ELb1EEEEEEEEEvNT_6ParamsE:
[----:B------:R-:W-:Y:S01]  /*0000*/  LDC R1, c[0x0][0x37c] ;  /* 0x0000df00ff017b82 */ /* 0x000fe20000000800 */
[----:B------:R-:W-:Y:S05]  /*0010*/  EXIT ;  /* 0x000000000000794d */ /* 0x000fea0003800000 */
.L_x_10:
        /* <DEDUP_REMOVED lines=14> */
.L_x_28:


//--------------------- .text._ZN7cutlass13device_kernelIN5flash11enable_sm90INS1_16FlashAttnFwdSm90INS1_25CollectiveMainloopFwdSm90ILi2EN4cute5tupleIJNS5_1CILi1EEES8_S8_EEENS6_IJNS7_ILi64EEESA_SA_EEELi512ENS_6half_tEfNS_4arch4Sm90ELb0ELb1ELb0ELb1ELb0ELb1ELb1ELb0ELb0ELb1ELb0ELb0EEENS1_21CollectiveEpilogueFwdINS6_IJSA_NS7_ILi512EEESA_EEES9_SC_SE_Li256ELb1ELb1ELb0ELb0EEENS1_36VarlenDynamicPersistentTileSchedulerILi64ELi64ELi256ELi128ELb0ELb1ELb1ELb1ELb0ELb1EEEEEEEEEvNT_6ParamsE --------------------------
	.section	.text._ZN7cutlass13device_kernelIN5flash11enable_sm90INS1_16FlashAttnFwdSm90INS1_25CollectiveMainloopFwdSm90ILi2EN4cute5tupleIJNS5_1CILi1EEES8_S8_EEENS6_IJNS7_ILi64EEESA_SA_EEELi512ENS_6half_tEfNS_4arch4Sm90ELb0ELb1ELb0ELb1ELb0ELb1ELb1ELb0ELb0ELb1ELb0ELb0EEENS1_21CollectiveEpilogueFwdINS6_IJSA_NS7_ILi512EEESA_EEES9_SC_SE_Li256ELb1ELb1ELb0ELb0EEENS1_36VarlenDynamicPersistentTileSchedulerILi64ELi64ELi256ELi128ELb0ELb1ELb1ELb1ELb0ELb1EEEEEEEEEvNT_6ParamsE,"ax",@progbits
	.align	128
.text._ZN7cutlass13device_kernelIN5flash11enable_sm90INS1_16FlashAttnFwdSm90INS1_25CollectiveMainloopFwdSm90ILi2EN4cute5tupleIJNS5_1CILi1EEES8_S8_EEENS6_IJNS7_ILi64EEESA_SA_EEELi512ENS_6half_tEfNS_4arch4Sm90ELb0ELb1ELb0ELb1ELb0ELb1ELb1ELb0ELb0ELb1ELb0ELb0EEENS1_21CollectiveEpilogueFwdINS6_IJSA_NS7_ILi512EEESA_EEES9_SC_SE_Li256ELb1ELb1ELb0ELb0EEENS1_36VarlenDynamicPersistentTileSchedulerILi64ELi64ELi256ELi128ELb0ELb1ELb1ELb1ELb0ELb1EEEEEEEEEvNT_6ParamsE:
        .type           _ZN7cutlass13device_kernelIN5flash11enable_sm90INS1_16FlashAttnFwdSm90INS1_25CollectiveMainloopFwdSm90ILi2EN4cute5tupleIJNS5_1CILi1EEES8_S8_EEENS6_IJNS7_ILi64EEESA_SA_EEELi512ENS_6half_tEfNS_4arch4Sm90ELb0ELb1ELb0ELb1ELb0ELb1ELb1ELb0ELb0ELb1ELb0ELb0EEENS1_21CollectiveEpilogueFwdINS6_IJSA_NS7_ILi512EEESA_EEES9_SC_SE_Li256ELb1ELb1ELb0ELb0EEENS1_36VarlenDynamicPersistentTileSchedulerILi64ELi64ELi256ELi128ELb0ELb1ELb1ELb1ELb0ELb1EEEEEEEEEvNT_6ParamsE,@function
        .size           _ZN7cutlass13device_kernelIN5flash11enable_sm90INS1_16FlashAttnFwdSm90INS1_25CollectiveMainloopFwdSm90ILi2EN4cute5tupleIJNS5_1CILi1EEES8_S8_EEENS6_IJNS7_ILi64EEESA_SA_EEELi512ENS_6half_tEfNS_4arch4Sm90ELb0ELb1ELb0ELb1ELb0ELb1ELb1ELb0ELb0ELb1ELb0ELb0EEENS1_21CollectiveEpilogueFwdINS6_IJSA_NS7_ILi512EEESA_EEES9_SC_SE_Li256ELb1ELb1ELb0ELb0EEENS1_36VarlenDynamicPersistentTileSchedulerILi64ELi64ELi256ELi128ELb0ELb1ELb1ELb1ELb0ELb1EEEEEEEEEvNT_6ParamsE,(.L_x_29 - _ZN7cutlass13device_kernelIN5flash11enable_sm90INS1_16FlashAttnFwdSm90INS1_25CollectiveMainloopFwdSm90ILi2EN4cute5tupleIJNS5_1CILi1EEES8_S8_EEENS6_IJNS7_ILi64EEESA_SA_EEELi512ENS_6half_tEfNS_4arch4Sm90ELb0ELb1ELb0ELb1ELb0ELb1ELb1ELb0ELb0ELb1ELb0ELb0EEENS1_21CollectiveEpilogueFwdINS6_IJSA_NS7_ILi512EEESA_EEES9_SC_SE_Li256ELb1ELb1ELb0ELb0EEENS1_36VarlenDynamicPersistentTileSchedulerILi64ELi64ELi256ELi128ELb0ELb1ELb1ELb1ELb0ELb1EEEEEEEEEvNT_6ParamsE)
        .other          _ZN7cutlass13device_kernelIN5flash11enable_sm90INS1_16FlashAttnFwdSm90INS1_25CollectiveMainloopFwdSm90ILi2EN4cute5tupleIJNS5_1CILi1EEES8_S8_EEENS6_IJNS7_ILi64EEESA_SA_EEELi512ENS_6half_tEfNS_4arch4Sm90ELb0ELb1ELb0ELb1ELb0ELb1ELb1ELb0ELb0ELb1ELb0ELb0EEENS1_21CollectiveEpilogueFwdINS6_IJSA_NS7_ILi512EEESA_EEES9_SC_SE_Li256ELb1ELb1ELb0ELb0EEENS1_36VarlenDynamicPersistentTileSchedulerILi64ELi64ELi256ELi128ELb0ELb1ELb1ELb1ELb0ELb1EEEEEEEEEvNT_6ParamsE,@"STO_CUDA_ENTRY STV_DEFAULT"
_ZN7cutlass13device_kernelIN5flash11enable_sm90INS1_16FlashAttnFwdSm90INS1_25CollectiveMainloopFwdSm90ILi2EN4cute5tupleIJNS5_1CILi1EEES8_S8_EEENS6_IJNS7_ILi64EEESA_SA_EEELi512ENS_6half_tEfNS_4arch4Sm90ELb0ELb1ELb0ELb1ELb0ELb1ELb1ELb0ELb0ELb1ELb0ELb0EEENS1_21CollectiveEpilogueFwdINS6_IJSA_NS7_ILi512EEESA_EEES9_SC_SE_Li256ELb1ELb1ELb0ELb0EEENS1_36VarlenDynamicPersistentTileSchedulerILi64ELi64ELi256ELi128ELb0ELb1ELb1ELb1ELb0ELb1EEEEEEEEEvNT_6ParamsE:
[----:B------:R-:W-:Y:S01]  /*0000*/  LDC R1, c[0x0][0x37c] ;  /* 0x0000df00ff017b82 */ /* 0x000fe20000000800 */
[----:B------:R-:W-:Y:S05]  /*0010*/  EXIT ;  /* 0x000000000000794d */ /* 0x000fea0003800000 */
.L_x_11:
        /* <DEDUP_REMOVED lines=14> */
.L_x_29:


//--------------------- .text._ZN7cutlass13device_kernelIN5flash11enable_sm90INS1_16FlashAttnFwdSm90INS1_25CollectiveMainloopFwdSm90ILi2EN4cute5tupleIJNS5_1CILi1EEES8_S8_EEENS6_IJNS7_ILi64EEESA_SA_EEELi512ENS_6half_tEfNS_4arch4Sm90ELb1ELb0ELb0ELb0ELb0ELb0ELb0ELb0ELb0ELb1ELb0ELb0EEENS1_21CollectiveEpilogueFwdINS6_IJSA_NS7_ILi512EEESA_EEES9_SC_SE_Li256ELb0ELb1ELb0ELb0EEENS1_30DynamicPersistentTileSchedulerILi256ELi128ELb0ELb1ELb1EEEEEEEEEvNT_6ParamsE --------------------------
	.section	.text._ZN7cutlass13device_kernelIN5flash11enable_sm90INS1_16FlashAttnFwdSm90INS1_25CollectiveMainloopFwdSm90ILi2EN4cute5tupleIJNS5_1CILi1EEES8_S8_EEENS6_IJNS7_ILi64EEESA_SA_EEELi512ENS_6half_tEfNS_4arch4Sm90ELb1ELb0ELb0ELb0ELb0ELb0ELb0ELb0ELb0ELb1ELb0ELb0EEENS1_21CollectiveEpilogueFwdINS6_IJSA_NS7_ILi512EEESA_EEES9_SC_SE_Li256ELb0ELb1ELb0ELb0EEENS1_30DynamicPersistentTileSchedulerILi256ELi128ELb0ELb1ELb1EEEEEEEEEvNT_6ParamsE,"ax",@progbits
	.align	128
.text._ZN7cutlass13device_kernelIN5flash11enable_sm90INS1_16FlashAttnFwdSm90INS1_25CollectiveMainloopFwdSm90ILi2EN4cute5tupleIJNS5_1CILi1EEES8_S8_EEENS6_IJNS7_ILi64EEESA_SA_EEELi512ENS_6half_tEfNS_4arch4Sm90ELb1ELb0ELb0ELb0ELb0ELb0ELb0ELb0ELb0ELb1ELb0ELb0EEENS1_21CollectiveEpilogueFwdINS6_IJSA_NS7_ILi512EEESA_EEES9_SC_SE_Li256ELb0ELb1ELb0ELb0EEENS1_30DynamicPersistentTileSchedulerILi256ELi128ELb0ELb1ELb1EEEEEEEEEvNT_6ParamsE:
        .type           _ZN7cutlass13device_kernelIN5flash11enable_sm90INS1_16FlashAttnFwdSm90INS1_25CollectiveMainloopFwdSm90ILi2EN4cute5tupleIJNS5_1CILi1EEES8_S8_EEENS6_IJNS7_ILi64EEESA_SA_EEELi512ENS_6half_tEfNS_4arch4Sm90ELb1ELb0ELb0ELb0ELb0ELb0ELb0ELb0ELb0ELb1ELb0ELb0EEENS1_21CollectiveEpilogueFwdINS6_IJSA_NS7_ILi512EEESA_EEES9_SC_SE_Li256ELb0ELb1ELb0ELb0EEENS1_30DynamicPersistentTileSchedulerILi256ELi128ELb0ELb1ELb1EEEEEEEEEvNT_6ParamsE,@function
        .size           _ZN7cutlass13device_kernelIN5flash11enable_sm90INS1_16FlashAttnFwdSm90INS1_25CollectiveMainloopFwdSm90ILi2EN4cute5tupleIJNS5_1CILi1EEES8_S8_EEENS6_IJNS7_ILi64EEESA_SA_EEELi512ENS_6half_tEfNS_4arch4Sm90ELb1ELb0ELb0ELb0ELb0ELb0ELb0ELb0ELb0ELb1ELb0ELb0EEENS1_21CollectiveEpilogueFwdINS6_IJSA_NS7_ILi512EEESA_EEES9_SC_SE_Li256ELb0ELb1ELb0ELb0EEENS1_30DynamicPersistentTileSchedulerILi256ELi128ELb0ELb1ELb1EEEEEEEEEvNT_6ParamsE,(.L_x_30 - _ZN7cutlass13device_kernelIN5flash11enable_sm90INS1_16FlashAttnFwdSm90INS1_25CollectiveMainloopFwdSm90ILi2EN4cute5tupleIJNS5_1CILi1EEES8_S8_EEENS6_IJNS7_ILi64EEESA_SA_EEELi512ENS_6half_tEfNS_4arch4Sm90ELb1ELb0ELb0ELb0ELb0ELb0ELb0ELb0ELb0ELb1ELb0ELb0EEENS1_21CollectiveEpilogueFwdINS6_IJSA_NS7_ILi512EEESA_EEES9_SC_SE_Li256ELb0ELb1ELb0ELb0EEENS1_30DynamicPersistentTileSchedulerILi256ELi128ELb0ELb1ELb1EEEEEEEEEvNT_6ParamsE)
        .other          _ZN7cutlass13device_kernelIN5flash11enable_sm90INS1_16FlashAttnFwdSm90INS1_25CollectiveMainloopFwdSm90ILi2EN4cute5tupleIJNS5_1CILi1EEES8_S8_EEENS6_IJNS7_ILi64EEESA_SA_EEELi512ENS_6half_tEfNS_4arch4Sm90ELb1ELb0ELb0ELb0ELb0ELb0ELb0ELb0ELb0ELb1ELb0ELb0EEENS1_21CollectiveEpilogueFwdINS6_IJSA_NS7_ILi512EEESA_EEES9_SC_SE_Li256ELb0ELb1ELb0ELb0EEENS1_30DynamicPersistentTileSchedulerILi256ELi128ELb0ELb1ELb1EEEEEEEEEvNT_6ParamsE,@"STO_CUDA_ENTRY STV_DEFAULT"
_ZN7cutlass13device_kernelIN5flash11enable_sm90INS1_16FlashAttnFwdSm90INS1_25CollectiveMainloopFwdSm90ILi2EN4cute5tupleIJNS5_1CILi1EEES8_S8_EEENS6_IJNS7_ILi64EEESA_SA_EEELi512ENS_6half_tEfNS_4arch4Sm90ELb1ELb0ELb0ELb0ELb0ELb0ELb0ELb0ELb0ELb1ELb0ELb0EEENS1_21CollectiveEpilogueFwdINS6_IJSA_NS7_ILi512EEESA_EEES9_SC_SE_Li256ELb0ELb1ELb0ELb0EEENS1_30DynamicPersistentTileSchedulerILi256ELi128ELb0ELb1ELb1EEEEEEEEEvNT_6ParamsE:
[----:B------:R-:W-:Y:S01]  /*0000*/  LDC R1, c[0x0][0x37c] ;  /* 0x0000df00ff017b82 */ /* 0x000fe20000000800 */
[----:B------:R-:W-:Y:S05]  /*0010*/  EXIT ;  /* 0x000000000000794d */ /* 0x000fea0003800000 */
.L_x_12:
        /* <DEDUP_REMOVED lines=14> */
.L_x_30:


//--------------------- .text._ZN7cutlass13device_kernelIN5flash11enable_sm90INS1_16FlashAttnFwdSm90INS1_25CollectiveMainloopFwdSm90ILi2EN4cute5tupleIJNS5_1CILi1EEES8_S8_EEENS6_IJNS7_ILi64EEESA_SA_EEELi512ENS_6half_tEfNS_4arch4Sm90ELb1ELb0ELb0ELb0ELb0ELb0ELb1ELb0ELb0ELb1ELb0ELb0EEENS1_21CollectiveEpilogueFwdINS6_IJSA_NS7_ILi512EEESA_EEES9_SC_SE_Li256ELb0ELb1ELb0ELb0EEENS1_30DynamicPersistentTileSchedulerILi256ELi128ELb0ELb1ELb1EEEEEEEEEvNT_6ParamsE --------------------------
	.section	.text._ZN7cutlass13device_kernelIN5flash11enable_sm90INS1_16FlashAttnFwdSm90INS1_25CollectiveMainloopFwdSm90ILi2EN4cute5tupleIJNS5_1CILi1EEES8_S8_EEENS6_IJNS7_ILi64EEESA_SA_EEELi512ENS_6half_tEfNS_4arch4Sm90ELb1ELb0ELb0ELb0ELb0ELb0ELb1ELb0ELb0ELb1ELb0ELb0EEENS1_21CollectiveEpilogueFwdINS6_IJSA_NS7_ILi512EEESA_EEES9_SC_SE_Li256ELb0ELb1ELb0ELb0EEENS1_30DynamicPersistentTileSchedulerILi256ELi128ELb0ELb1ELb1EEEEEEEEEvNT_6ParamsE,"ax",@progbits
	.align	128
.text._ZN7cutlass13device_kernelIN5flash11enable_sm90INS1_16FlashAttnFwdSm90INS1_25CollectiveMainloopFwdSm90ILi2EN4cute5tupleIJNS5_1CILi1EEES8_S8_EEENS6_IJNS7_ILi64EEESA_SA_EEELi512ENS_6half_tEfNS_4arch4Sm90ELb1ELb0ELb0ELb0ELb0ELb0ELb1ELb0ELb0ELb1ELb0ELb0EEENS1_21CollectiveEpilogueFwdINS6_IJSA_NS7_ILi512EEESA_EEES9_SC_SE_Li256ELb0ELb1ELb0ELb0EEENS1_30DynamicPersistentTileSchedulerILi256ELi128ELb0ELb1ELb1EEEEEEEEEvNT_6ParamsE:
        .type           _ZN7cutlass13device_kernelIN5flash11enable_sm90INS1_16FlashAttnFwdSm90INS1_25CollectiveMainloopFwdSm90ILi2EN4cute5tupleIJNS5_1CILi1EEES8_S8_EEENS6_IJNS7_ILi64EEESA_SA_EEELi512ENS_6half_tEfNS_4arch4Sm90ELb1ELb0ELb0ELb0ELb0ELb0ELb1ELb0ELb0ELb1ELb0ELb0EEENS1_21CollectiveEpilogueFwdINS6_IJSA_NS7_ILi512EEESA_EEES9_SC_SE_Li256ELb0ELb1ELb0ELb0EEENS1_30DynamicPersistentTileSchedulerILi256ELi128ELb0ELb1ELb1EEEEEEEEEvNT_6ParamsE,@function
        .size           _ZN7cutlass13device_kernelIN5flash11enable_sm90INS1_16FlashAttnFwdSm90INS1_25CollectiveMainloopFwdSm90ILi2EN4cute5tupleIJNS5_1CILi1EEES8_S8_EEENS6_IJNS7_ILi64EEESA_SA_EEELi512ENS_6half_tEfNS_4arch4Sm90ELb1ELb0ELb0ELb0ELb0ELb0ELb1ELb0ELb0ELb1ELb0ELb0EEENS1_21CollectiveEpilogueFwdINS6_IJSA_NS7_ILi512EEESA_EEES9_SC_SE_Li256ELb0ELb1ELb0ELb0EEENS1_30DynamicPersistentTileSchedulerILi256ELi128ELb0ELb1ELb1EEEEEEEEEvNT_6ParamsE,(.L_x_31 - _ZN7cutlass13device_kernelIN5flash11enable_sm90INS1_16FlashAttnFwdSm90INS1_25CollectiveMainloopFwdSm90ILi2EN4cute5tupleIJNS5_1CILi1EEES8_S8_EEENS6_IJNS7_ILi64EEESA_SA_EEELi512ENS_6half_tEfNS_4arch4Sm90ELb1ELb0ELb0ELb0ELb0ELb0ELb1ELb0ELb0ELb1ELb0ELb0EEENS1_21CollectiveEpilogueFwdINS6_IJSA_NS7_ILi512EEESA_EEES9_SC_SE_Li256ELb0ELb1ELb0ELb0EEENS1_30DynamicPersistentTileSchedulerILi256ELi128ELb0ELb1ELb1EEEEEEEEEvNT_6ParamsE)
        .other          _ZN7cutlass13device_kernelIN5flash11enable_sm90INS1_16FlashAttnFwdSm90INS1_25CollectiveMainloopFwdSm90ILi2EN4cute5tupleIJNS5_1CILi1EEES8_S8_EEENS6_IJNS7_ILi64EEESA_SA_EEELi512ENS_6half_tEfNS_4arch4Sm90ELb1ELb0ELb0ELb0ELb0ELb0ELb1ELb0ELb0ELb1ELb0ELb0EEENS1_21CollectiveEpilogueFwdINS6_IJSA_NS7_ILi512EEESA_EEES9_SC_SE_Li256ELb0ELb1ELb0ELb0EEENS1_30DynamicPersistentTileSchedulerILi256ELi128ELb0ELb1ELb1EEEEEEEEEvNT_6ParamsE,@"STO_CUDA_ENTRY STV_DEFAULT"
_ZN7cutlass13device_kernelIN5flash11enable_sm90INS1_16FlashAttnFwdSm90INS1_25CollectiveMainloopFwdSm90ILi2EN4cute5tupleIJNS5_1CILi1EEES8_S8_EEENS6_IJNS7_ILi64EEESA_SA_EEELi512ENS_6half_tEfNS_4arch4Sm90ELb1ELb0ELb0ELb0ELb0ELb0ELb1ELb0ELb0ELb1ELb0ELb0EEENS1_21CollectiveEpilogueFwdINS6_IJSA_NS7_ILi512EEESA_EEES9_SC_SE_Li256ELb0ELb1ELb0ELb0EEENS1_30DynamicPersistentTileSchedulerILi256ELi128ELb0ELb1ELb1EEEEEEEEEvNT_6ParamsE:
[----:B------:R-:W-:Y:S01]  /*0000*/  LDC R1, c[0x0][0x37c] ;  /* 0x0000df00ff017b82 */ /* 0x000fe20000000800 */
[----:B------:R-:W-:Y:S05]  /*0010*/  EXIT ;  /* 0x000000000000794d */ /* 0x000fea0003800000 */
.L_x_13:
        /* <DEDUP_REMOVED lines=14> */
.L_x_31:


//--------------------- .text._ZN7cutlass13device_kernelIN5flash11enable_sm90INS1_16FlashAttnFwdSm90INS1_25CollectiveMainloopFwdSm90ILi2EN4cute5tupleIJNS5_1CILi1EEES8_S8_EEENS6_IJNS7_ILi64EEESA_SA_EEELi512ENS_6half_tEfNS_4arch4Sm90ELb1ELb0ELb0ELb1ELb0ELb0ELb0ELb0ELb0ELb1ELb0ELb0EEENS1_21CollectiveEpilogueFwdINS6_IJSA_NS7_ILi512EEESA_EEES9_SC_SE_Li256ELb1ELb1ELb0ELb0EEENS1_36VarlenDynamicPersistentTileSchedulerILi64ELi64ELi256ELi128ELb0ELb1ELb1ELb1ELb1ELb1EEEEEEEEEvNT_6ParamsE --------------------------
	.section	.text._ZN7cutlass13device_kernelIN5flash11enable_sm90INS1_16FlashAttnFwdSm90INS1_25CollectiveMainloopFwdSm90ILi2EN4cute5tupleIJNS5_1CILi1EEES8_S8_EEENS6_IJNS7_ILi64EEESA_SA_EEELi512ENS_6half_tEfNS_4arch4Sm90ELb1ELb0ELb0ELb1ELb0ELb0ELb0ELb0ELb0ELb1ELb0ELb0EEENS1_21CollectiveEpilogueFwdINS6_IJSA_NS7_ILi512EEESA_EEES9_SC_SE_Li256ELb1ELb1ELb0ELb0EEENS1_36VarlenDynamicPersistentTileSchedulerILi64ELi64ELi256ELi128ELb0ELb1ELb1ELb1ELb1ELb1EEEEEEEEEvNT_6ParamsE,"ax",@progbits
	.align	128
.text._ZN7cutlass13device_kernelIN5flash11enable_sm90INS1_16FlashAttnFwdSm90INS1_25CollectiveMainloopFwdSm90ILi2EN4cute5tupleIJNS5_1CILi1EEES8_S8_EEENS6_IJNS7_ILi64EEESA_SA_EEELi512ENS_6half_tEfNS_4arch4Sm90ELb1ELb0ELb0ELb1ELb0ELb0ELb0ELb0ELb0ELb1ELb0ELb0EEENS1_21CollectiveEpilogueFwdINS6_IJSA_NS7_ILi512EEESA_EEES9_SC_SE_Li256ELb1ELb1ELb0ELb0EEENS1_36VarlenDynamicPersistentTileSchedulerILi64ELi64ELi256ELi128ELb0ELb1ELb1ELb1ELb1ELb1EEEEEEEEEvNT_6ParamsE:
        .type           _ZN7cutlass13device_kernelIN5flash11enable_sm90INS1_16FlashAttnFwdSm90INS1_25CollectiveMainloopFwdSm90ILi2EN4cute5tupleIJNS5_1CILi1EEES8_S8_EEENS6_IJNS7_ILi64EEESA_SA_EEELi512ENS_6half_tEfNS_4arch4Sm90ELb1ELb0ELb0ELb1ELb0ELb0ELb0ELb0ELb0ELb1ELb0ELb0EEENS1_21CollectiveEpilogueFwdINS6_IJSA_NS7_ILi512EEESA_EEES9_SC_SE_Li256ELb1ELb1ELb0ELb0EEENS1_36VarlenDynamicPersistentTileSchedulerILi64ELi64ELi256ELi128ELb0ELb1ELb1ELb1ELb1ELb1EEEEEEEEEvNT_6ParamsE,@function
        .size           _ZN7cutlass13device_kernelIN5flash11enable_sm90INS1_16FlashAttnFwdSm90INS1_25CollectiveMainloopFwdSm90ILi2EN4cute5tupleIJNS5_1CILi1EEES8_S8_EEENS6_IJNS7_ILi64EEESA_SA_EEELi512ENS_6half_tEfNS_4arch4Sm90ELb1ELb0ELb0ELb1ELb0ELb0ELb0ELb0ELb0ELb1ELb0ELb0EEENS1_21CollectiveEpilogueFwdINS6_IJSA_NS7_ILi512EEESA_EEES9_SC_SE_Li256ELb1ELb1ELb0ELb0EEENS1_36VarlenDynamicPersistentTileSchedulerILi64ELi64ELi256ELi128ELb0ELb1ELb1ELb1ELb1ELb1EEEEEEEEEvNT_6ParamsE,(.L_x_32 - _ZN7cutlass13device_kernelIN5flash11enable_sm90INS1_16FlashAttnFwdSm90INS1_25CollectiveMainloopFwdSm90ILi2EN4cute5tupleIJNS5_1CILi1EEES8_S8_EEENS6_IJNS7_ILi64EEESA_SA_EEELi512ENS_6half_tEfNS_4arch4Sm90ELb1ELb0ELb0ELb1ELb0ELb0ELb0ELb0ELb0ELb1ELb0ELb0EEENS1_21CollectiveEpilogueFwdINS6_IJSA_NS7_ILi512EEESA_EEES9_SC_SE_Li256ELb1ELb1ELb0ELb0EEENS1_36VarlenDynamicPersistentTileSchedulerILi64ELi64ELi256ELi128ELb0ELb1ELb1ELb1ELb1ELb1EEEEEEEEEvNT_6ParamsE)
        .other          _ZN7cutlass13device_kernelIN5flash11enable_sm90INS1_16FlashAttnFwdSm90INS1_25CollectiveMainloopFwdSm90ILi2EN4cute5tupleIJNS5_1CILi1EEES8_S8_EEENS6_IJNS7_ILi64EEESA_SA_EEELi512ENS_6half_tEfNS_4arch4Sm90ELb1ELb0ELb0ELb1ELb0ELb0ELb0ELb0ELb0ELb1ELb0ELb0EEENS1_21CollectiveEpilogueFwdINS6_IJSA_NS7_ILi512EEESA_EEES9_SC_SE_Li256ELb1ELb1ELb0ELb0EEENS1_36VarlenDynamicPersistentTileSchedulerILi64ELi64ELi256ELi128ELb0ELb1ELb1ELb1ELb1ELb1EEEEEEEEEvNT_6ParamsE,@"STO_CUDA_ENTRY STV_DEFAULT"
_ZN7cutlass13device_kernelIN5flash11enable_sm90INS1_16FlashAttnFwdSm90INS1_25CollectiveMainloopFwdSm90ILi2EN4cute5tupleIJNS5_1CILi1EEES8_S8_EEENS6_IJNS7_ILi64EEESA_SA_EEELi512ENS_6half_tEfNS_4arch4Sm90ELb1ELb0ELb0ELb1ELb0ELb0ELb0ELb0ELb0ELb1ELb0ELb0EEENS1_21CollectiveEpilogueFwdINS6_IJSA_NS7_ILi512EEESA_EEES9_SC_SE_Li256ELb1ELb1ELb0ELb0EEENS1_36VarlenDynamicPersistentTileSchedulerILi64ELi64ELi256ELi128ELb0ELb1ELb1ELb1ELb1ELb1EEEEEEEEEvNT_6ParamsE:
[----:B------:R-:W-:Y:S01]  /*0000*/  LDC R1, c[0x0][0x37c] ;  /* 0x0000df00ff017b82 */ /* 0x000fe20000000800 */
[----:B------:R-:W-:Y:S05]  /*0010*/  EXIT ;  /* 0x000000000000794d */ /* 0x000fea0003800000 */
.L_x_14:
        /* <DEDUP_REMOVED lines=14> */
.L_x_32:


//--------------------- .text._ZN7cutlass13device_kernelIN5flash11enable_sm90INS1_16FlashAttnFwdSm90INS1_25CollectiveMainloopFwdSm90ILi2EN4cute5tupleIJNS5_1CILi1EEES8_S8_EEENS6_IJNS7_ILi64EEESA_SA_EEELi512ENS_6half_tEfNS_4arch4Sm90ELb1ELb0ELb0ELb1ELb0ELb1ELb0ELb0ELb0ELb1ELb0ELb0EEENS1_21CollectiveEpilogueFwdINS6_IJSA_NS7_ILi512EEESA_EEES9_SC_SE_Li256ELb1ELb1ELb0ELb0EEENS1_36VarlenDynamicPersistentTileSchedulerILi64ELi64ELi256ELi128ELb0ELb1ELb1ELb1ELb1ELb1EEEEEEEEEvNT_6ParamsE --------------------------
	.section	.text._ZN7cutlass13device_kernelIN5flash11enable_sm90INS1_16FlashAttnFwdSm90INS1_25CollectiveMainloopFwdSm90ILi2EN4cute5tupleIJNS5_1CILi1EEES8_S8_EEENS6_IJNS7_ILi64EEESA_SA_EEELi512ENS_6half_tEfNS_4arch4Sm90ELb1ELb0ELb0ELb1ELb0ELb1ELb0ELb0ELb0ELb1ELb0ELb0EEENS1_21CollectiveEpilogueFwdINS6_IJSA_NS7_ILi512EEESA_EEES9_SC_SE_Li256ELb1ELb1ELb0ELb0EEENS1_36VarlenDynamicPersistentTileSchedulerILi64ELi64ELi256ELi128ELb0ELb1ELb1ELb1ELb1ELb1EEEEEEEEEvNT_6ParamsE,"ax",@progbits
	.align	128
.text._ZN7cutlass13device_kernelIN5flash11enable_sm90INS1_16FlashAttnFwdSm90INS1_25CollectiveMainloopFwdSm90ILi2EN4cute5tupleIJNS5_1CILi1EEES8_S8_EEENS6_IJNS7_ILi64EEESA_SA_EEELi512ENS_6half_tEfNS_4arch4Sm90ELb1ELb0ELb0ELb1ELb0ELb1ELb0ELb0ELb0ELb1ELb0ELb0EEENS1_21CollectiveEpilogueFwdINS6_IJSA_NS7_ILi512EEESA_EEES9_SC_SE_Li256ELb1ELb1ELb0ELb0EEENS1_36VarlenDynamicPersistentTileSchedulerILi64ELi64ELi256ELi128ELb0ELb1ELb1ELb1ELb1ELb1EEEEEEEEEvNT_6ParamsE:
        .type           _ZN7cutlass13device_kernelIN5flash11enable_sm90INS1_16FlashAttnFwdSm90INS1_25CollectiveMainloopFwdSm90ILi2EN4cute5tupleIJNS5_1CILi1EEES8_S8_EEENS6_IJNS7_ILi64EEESA_SA_EEELi512ENS_6half_tEfNS_4arch4Sm90ELb1ELb0ELb0ELb1ELb0ELb1ELb0ELb0ELb0ELb1ELb0ELb0EEENS1_21CollectiveEpilogueFwdINS6_IJSA_NS7_ILi512EEESA_EEES9_SC_SE_Li256ELb1ELb1ELb0ELb0EEENS1_36VarlenDynamicPersistentTileSchedulerILi64ELi64ELi256ELi128ELb0ELb1ELb1ELb1ELb1ELb1EEEEEEEEEvNT_6ParamsE,@function
        .size           _ZN7cutlass13device_kernelIN5flash11enable_sm90INS1_16FlashAttnFwdSm90INS1_25CollectiveMainloopFwdSm90ILi2EN4cute5tupleIJNS5_1CILi1EEES8_S8_EEENS6_IJNS7_ILi64EEESA_SA_EEELi512ENS_6half_tEfNS_4arch4Sm90ELb1ELb0ELb0ELb1ELb0ELb1ELb0ELb0ELb0ELb1ELb0ELb0EEENS1_21CollectiveEpilogueFwdINS6_IJSA_NS7_ILi512EEESA_EEES9_SC_SE_Li256ELb1ELb1ELb0ELb0EEENS1_36VarlenDynamicPersistentTileSchedulerILi64ELi64ELi256ELi128ELb0ELb1ELb1ELb1ELb1ELb1EEEEEEEEEvNT_6ParamsE,(.L_x_33 - _ZN7cutlass13device_kernelIN5flash11enable_sm90INS1_16FlashAttnFwdSm90INS1_25CollectiveMainloopFwdSm90ILi2EN4cute5tupleIJNS5_1CILi1EEES8_S8_EEENS6_IJNS7_ILi64EEESA_SA_EEELi512ENS_6half_tEfNS_4arch4Sm90ELb1ELb0ELb0ELb1ELb0ELb1ELb0ELb0ELb0ELb1ELb0ELb0EEENS1_21CollectiveEpilogueFwdINS6_IJSA_NS7_ILi512EEESA_EEES9_SC_SE_Li256ELb1ELb1ELb0ELb0EEENS1_36VarlenDynamicPersistentTileSchedulerILi64ELi64ELi256ELi128ELb0ELb1ELb1ELb1ELb1ELb1EEEEEEEEEvNT_6ParamsE)
        .other          _ZN7cutlass13device_kernelIN5flash11enable_sm90INS1_16FlashAttnFwdSm90INS1_25CollectiveMainloopFwdSm90ILi2EN4cute5tupleIJNS5_1CILi1EEES8_S8_EEENS6_IJNS7_ILi64EEESA_SA_EEELi512ENS_6half_tEfNS_4arch4Sm90ELb1ELb0ELb0ELb1ELb0ELb1ELb0ELb0ELb0ELb1ELb0ELb0EEENS1_21CollectiveEpilogueFwdINS6_IJSA_NS7_ILi512EEESA_EEES9_SC_SE_Li256ELb1ELb1ELb0ELb0EEENS1_36VarlenDynamicPersistentTileSchedulerILi64ELi64ELi256ELi128ELb0ELb1ELb1ELb1ELb1ELb1EEEEEEEEEvNT_6ParamsE,@"STO_CUDA_ENTRY STV_DEFAULT"
_ZN7cutlass13device_kernelIN5flash11enable_sm90INS1_16FlashAttnFwdSm90INS1_25CollectiveMainloopFwdSm90ILi2EN4cute5tupleIJNS5_1CILi1EEES8_S8_EEENS6_IJNS7_ILi64EEESA_SA_EEELi512ENS_6half_tEfNS_4arch4Sm90ELb1ELb0ELb0ELb1ELb0ELb1ELb0ELb0ELb0ELb1ELb0ELb0EEENS1_21CollectiveEpilogueFwdINS6_IJSA_NS7_ILi512EEESA_EEES9_SC_SE_Li256ELb1ELb1ELb0ELb0EEENS1_36VarlenDynamicPersistentTileSchedulerILi64ELi64ELi256ELi128ELb0ELb1ELb1ELb1ELb1ELb1EEEEEEEEEvNT_6ParamsE:
[----:B------:R-:W-:Y:S01]  /*0000*/  LDC R1, c[0x0][0x37c] ;  /* 0x0000df00ff017b82 */ /* 0x000fe20000000800 */
[----:B------:R-:W-:Y:S05]  /*0010*/  EXIT ;  /* 0x000000000000794d */ /* 0x000fea0003800000 */
.L_x_15:
        /* <DEDUP_REMOVED lines=14> */
.L_x_33:


//--------------------- .text._ZN7cutlass13device_kernelIN5flash11enable_sm90INS1_16FlashAttnFwdSm90INS1_25CollectiveMainloopFwdSm90ILi2EN4cute5tupleIJNS5_1CILi1EEES8_S8_EEENS6_IJNS7_ILi64EEESA_SA_EEELi512ENS_6half_tEfNS_4arch4Sm90ELb1ELb0ELb0ELb1ELb0ELb0ELb1ELb0ELb0ELb1ELb0ELb0EEENS1_21CollectiveEpilogueFwdINS6_IJSA_NS7_ILi512EEESA_EEES9_SC_SE_Li256ELb1ELb1ELb0ELb0EEENS1_36VarlenDynamicPersistentTileSchedulerILi64ELi64ELi256ELi128ELb0ELb1ELb1ELb1ELb1ELb1EEEEEEEEEvNT_6ParamsE --------------------------
	.section	.text._ZN7cutlass13device_kernelIN5flash11enable_sm90INS1_16FlashAttnFwdSm90INS1_25CollectiveMainloopFwdSm90ILi2EN4cute5tupleIJNS5_1CILi1EEES8_S8_EEENS6_IJNS7_ILi64EEESA_SA_EEELi512ENS_6half_tEfNS_4arch4Sm90ELb1ELb0ELb0ELb1ELb0ELb0ELb1ELb0ELb0ELb1ELb0ELb0EEENS1_21CollectiveEpilogueFwdINS6_IJSA_NS7_ILi512EEESA_EEES9_SC_SE_Li256ELb1ELb1ELb0ELb0EEENS1_36VarlenDynamicPersistentTileSchedulerILi64ELi64ELi256ELi128ELb0ELb1ELb1ELb1ELb1ELb1EEEEEEEEEvNT_6ParamsE,"ax",@progbits
	.align	128
.text._ZN7cutlass13device_kernelIN5flash11enable_sm90INS1_16FlashAttnFwdSm90INS1_25CollectiveMainloopFwdSm90ILi2EN4cute5tupleIJNS5_1CILi1EEES8_S8_EEENS6_IJNS7_ILi64EEESA_SA_EEELi512ENS_6half_tEfNS_4arch4Sm90ELb1ELb0ELb0ELb1ELb0ELb0ELb1ELb0ELb0ELb1ELb0ELb0EEENS1_21CollectiveEpilogueFwdINS6_IJSA_NS7_ILi512EEESA_EEES9_SC_SE_Li256ELb1ELb1ELb0ELb0EEENS1_36VarlenDynamicPersistentTileSchedulerILi64ELi64ELi256ELi128ELb0ELb1ELb1ELb1ELb1ELb1EEEEEEEEEvNT_6ParamsE:
        .type           _ZN7cutlass13device_kernelIN5flash11enable_sm90INS1_16FlashAttnFwdSm90INS1_25CollectiveMainloopFwdSm90ILi2EN4cute5tupleIJNS5_1CILi1EEES8_S8_EEENS6_IJNS7_ILi64EEESA_SA_EEELi512ENS_6half_tEfNS_4arch4Sm90ELb1ELb0ELb0ELb1ELb0ELb0ELb1ELb0ELb0ELb1ELb0ELb0EEENS1_21CollectiveEpilogueFwdINS6_IJSA_NS7_ILi512EEESA_EEES9_SC_SE_Li256ELb1ELb1ELb0ELb0EEENS1_36VarlenDynamicPersistentTileSchedulerILi64ELi64ELi256ELi128ELb0ELb1ELb1ELb1ELb1ELb1EEEEEEEEEvNT_6ParamsE,@function
        .size           _ZN7cutlass13device_kernelIN5flash11enable_sm90INS1_16FlashAttnFwdSm90INS1_25CollectiveMainloopFwdSm90ILi2EN4cute5tupleIJNS5_1CILi1EEES8_S8_EEENS6_IJNS7_ILi64EEESA_SA_EEELi512ENS_6half_tEfNS_4arch4Sm90ELb1ELb0ELb0ELb1ELb0ELb0ELb1ELb0ELb0ELb1ELb0ELb0EEENS1_21CollectiveEpilogueFwdINS6_IJSA_NS7_ILi512EEESA_EEES9_SC_SE_Li256ELb1ELb1ELb0ELb0EEENS1_36VarlenDynamicPersistentTileSchedulerILi64ELi64ELi256ELi128ELb0ELb1ELb1ELb1ELb1ELb1EEEEEEEEEvNT_6ParamsE,(.L_x_34 - _ZN7cutlass13device_kernelIN5flash11enable_sm90INS1_16FlashAttnFwdSm90INS1_25CollectiveMainloopFwdSm90ILi2EN4cute5tupleIJNS5_1CILi1EEES8_S8_EEENS6_IJNS7_ILi64EEESA_SA_EEELi512ENS_6half_tEfNS_4arch4Sm90ELb1ELb0ELb0ELb1ELb0ELb0ELb1ELb0ELb0ELb1ELb0ELb0EEENS1_21CollectiveEpilogueFwdINS6_IJSA_NS7_ILi512EEESA_EEES9_SC_SE_Li256ELb1ELb1ELb0ELb0EEENS1_36VarlenDynamicPersistentTileSchedulerILi64ELi64ELi256ELi128ELb0ELb1ELb1ELb1ELb1ELb1EEEEEEEEEvNT_6ParamsE)
        .other          _ZN7cutlass13device_kernelIN5flash11enable_sm90INS1_16FlashAttnFwdSm90INS1_25CollectiveMainloopFwdSm90ILi2EN4cute5tupleIJNS5_1CILi1EEES8_S8_EEENS6_IJNS7_ILi64EEESA_SA_EEELi512ENS_6half_tEfNS_4arch4Sm90ELb1ELb0ELb0ELb1ELb0ELb0ELb1ELb0ELb0ELb1ELb0ELb0EEENS1_21CollectiveEpilogueFwdINS6_IJSA_NS7_ILi512EEESA_EEES9_SC_SE_Li256ELb1ELb1ELb0ELb0EEENS1_36VarlenDynamicPersistentTileSchedulerILi64ELi64ELi256ELi128ELb0ELb1ELb1ELb1ELb1ELb1EEEEEEEEEvNT_6ParamsE,@"STO_CUDA_ENTRY STV_DEFAULT"
_ZN7cutlass13device_kernelIN5flash11enable_sm90INS1_16FlashAttnFwdSm90INS1_25CollectiveMainloopFwdSm90ILi2EN4cute5tupleIJNS5_1CILi1EEES8_S8_EEENS6_IJNS7_ILi64EEESA_SA_EEELi512ENS_6half_tEfNS_4arch4Sm90ELb1ELb0ELb0ELb1ELb0ELb0ELb1ELb0ELb0ELb1ELb0ELb0EEENS1_21CollectiveEpilogueFwdINS6_IJSA_NS7_ILi512EEESA_EEES9_SC_SE_Li256ELb1ELb1ELb0ELb0EEENS1_36VarlenDynamicPersistentTileSchedulerILi64ELi64ELi256ELi128ELb0ELb1ELb1ELb1ELb1ELb1EEEEEEEEEvNT_6ParamsE:
[----:B------:R-:W-:Y:S01]  /*0000*/  LDC R1, c[0x0][0x37c] ;  /* 0x0000df00ff017b82 */ /* 0x000fe20000000800 */
[----:B------:R-:W-:Y:S05]  /*0010*/  EXIT ;  /* 0x000000000000794d */ /* 0x000fea0003800000 */
.L_x_16:
        /* <DEDUP_REMOVED lines=14> */
.L_x_34:


//--------------------- .text._ZN7cutlass13device_kernelIN5flash11enable_sm90INS1_16FlashAttnFwdSm90INS1_25CollectiveMainloopFwdSm90ILi2EN4cute5tupleIJNS5_1CILi1EEES8_S8_EEENS6_IJNS7_ILi64EEESA_SA_EEELi512ENS_6half_tEfNS_4arch4Sm90ELb1ELb0ELb0ELb1ELb0ELb1ELb1ELb0ELb0ELb1ELb0ELb0EEENS1_21CollectiveEpilogueFwdINS6_IJSA_NS7_ILi512EEESA_EEES9_SC_SE_Li256ELb1ELb1ELb0ELb0EEENS1_36VarlenDynamicPersistentTileSchedulerILi64ELi64ELi256ELi128ELb0ELb1ELb1ELb1ELb1ELb1EEEEEEEEEvNT_6ParamsE --------------------------
	.section	.text._ZN7cutlass13device_kernelIN5flash11enable_sm90INS1_16FlashAttnFwdSm90INS1_25CollectiveMainloopFwdSm90ILi2EN4cute5tupleIJNS5_1CILi1EEES8_S8_EEENS6_IJNS7_ILi64EEESA_SA_EEELi512ENS_6half_tEfNS_4arch4Sm90ELb1ELb0ELb0ELb1ELb0ELb1ELb1ELb0ELb0ELb1ELb0ELb0EEENS1_21CollectiveEpilogueFwdINS6_IJSA_NS7_ILi512EEESA_EEES9_SC_SE_Li256ELb1ELb1ELb0ELb0EEENS1_36VarlenDynamicPersistentTileSchedulerILi64ELi64ELi256ELi128ELb0ELb1ELb1ELb1ELb1ELb1EEEEEEEEEvNT_6ParamsE,"ax",@progbits
	.align	128
.text._ZN7cutlass13device_kernelIN5flash11enable_sm90INS1_16FlashAttnFwdSm90INS1_25CollectiveMainloopFwdSm90ILi2EN4cute5tupleIJNS5_1CILi1EEES8_S8_EEENS6_IJNS7_ILi64EEESA_SA_EEELi512ENS_6half_tEfNS_4arch4Sm90ELb1ELb0ELb0ELb1ELb0ELb1ELb1ELb0ELb0ELb1ELb0ELb0EEENS1_21CollectiveEpilogueFwdINS6_IJSA_NS7_ILi512EEESA_EEES9_SC_SE_Li256ELb1ELb1ELb0ELb0EEENS1_36VarlenDynamicPersistentTileSchedulerILi64ELi64ELi256ELi128ELb0ELb1ELb1ELb1ELb1ELb1EEEEEEEEEvNT_6ParamsE:
        .type           _ZN7cutlass13device_kernelIN5flash11enable_sm90INS1_16FlashAttnFwdSm90INS1_25CollectiveMainloopFwdSm90ILi2EN4cute5tupleIJNS5_1CILi1EEES8_S8_EEENS6_IJNS7_ILi64EEESA_SA_EEELi512ENS_6half_tEfNS_4arch4Sm90ELb1ELb0ELb0ELb1ELb0ELb1ELb1ELb0ELb0ELb1ELb0ELb0EEENS1_21CollectiveEpilogueFwdINS6_IJSA_NS7_ILi512EEESA_EEES9_SC_SE_Li256ELb1ELb1ELb0ELb0EEENS1_36VarlenDynamicPersistentTileSchedulerILi64ELi64ELi256ELi128ELb0ELb1ELb1ELb1ELb1ELb1EEEEEEEEEvNT_6ParamsE,@function
        .size           _ZN7cutlass13device_kernelIN5flash11enable_sm90INS1_16FlashAttnFwdSm90INS1_25CollectiveMainloopFwdSm90ILi2EN4cute5tupleIJNS5_1CILi1EEES8_S8_EEENS6_IJNS7_ILi64EEESA_SA_EEELi512ENS_6half_tEfNS_4arch4Sm90ELb1ELb0ELb0ELb1ELb0ELb1ELb1ELb0ELb0ELb1ELb0ELb0EEENS1_21CollectiveEpilogueFwdINS6_IJSA_NS7_ILi512EEESA_EEES9_SC_SE_Li256ELb1ELb1ELb0ELb0EEENS1_36VarlenDynamicPersistentTileSchedulerILi64ELi64ELi256ELi128ELb0ELb1ELb1ELb1ELb1ELb1EEEEEEEEEvNT_6ParamsE,(.L_x_35 - _ZN7cutlass13device_kernelIN5flash11enable_sm90INS1_16FlashAttnFwdSm90INS1_25CollectiveMainloopFwdSm90ILi2EN4cute5tupleIJNS5_1CILi1EEES8_S8_EEENS6_IJNS7_ILi64EEESA_SA_EEELi512ENS_6half_tEfNS_4arch4Sm90ELb1ELb0ELb0ELb1ELb0ELb1ELb1ELb0ELb0ELb1ELb0ELb0EEENS1_21CollectiveEpilogueFwdINS6_IJSA_NS7_ILi512EEESA_EEES9_SC_SE_Li256ELb1ELb1ELb0ELb0EEENS1_36VarlenDynamicPersistentTileSchedulerILi64ELi64ELi256ELi128ELb0ELb1ELb1ELb1ELb1ELb1EEEEEEEEEvNT_6ParamsE)
        .other          _ZN7cutlass13device_kernelIN5flash11enable_sm90INS1_16FlashAttnFwdSm90INS1_25CollectiveMainloopFwdSm90ILi2EN4cute5tupleIJNS5_1CILi1EEES8_S8_EEENS6_IJNS7_ILi64EEESA_SA_EEELi512ENS_6half_tEfNS_4arch4Sm90ELb1ELb0ELb0ELb1ELb0ELb1ELb1ELb0ELb0ELb1ELb0ELb0EEENS1_21CollectiveEpilogueFwdINS6_IJSA_NS7_ILi512EEESA_EEES9_SC_SE_Li256ELb1ELb1ELb0ELb0EEENS1_36VarlenDynamicPersistentTileSchedulerILi64ELi64ELi256ELi128ELb0ELb1ELb1ELb1ELb1ELb1EEEEEEEEEvNT_6ParamsE,@"STO_CUDA_ENTRY STV_DEFAULT"
_ZN7cutlass13device_kernelIN5flash11enable_sm90INS1_16FlashAttnFwdSm90INS1_25CollectiveMainloopFwdSm90ILi2EN4cute5tupleIJNS5_1CILi1EEES8_S8_EEENS6_IJNS7_ILi64EEESA_SA_EEELi512ENS_6half_tEfNS_4arch4Sm90ELb1ELb0ELb0ELb1ELb0ELb1ELb1ELb0ELb0ELb1ELb0ELb0EEENS1_21CollectiveEpilogueFwdINS6_IJSA_NS7_ILi512EEESA_EEES9_SC_SE_Li256ELb1ELb1ELb0ELb0EEENS1_36VarlenDynamicPersistentTileSchedulerILi64ELi64ELi256ELi128ELb0ELb1ELb1ELb1ELb1ELb1EEEEEEEEEvNT_6ParamsE:
[----:B------:R-:W-:Y:S01]  /*0000*/  LDC R1, c[0x0][0x37c] ;  /* 0x0000df00ff017b82 */ /* 0x000fe20000000800 */
[----:B------:R-:W-:Y:S05]  /*0010*/  EXIT ;  /* 0x000000000000794d */ /* 0x000fea0003800000 */
.L_x_17:
        /* <DEDUP_REMOVED lines=14> */
.L_x_35:


//--------------------- .nv.shared.reserved.0     --------------------------
	.section	.nv.shared.reserved.0,"aw",@nobits
	.weak		__nv_reservedSMEM_offset_0_alias
	.size		__nv_reservedSMEM_offset_0_alias, 0, 64
	.other		__nv_reservedSMEM_offset_0_alias,@"STO_CUDA_RESERVED_SHARED STV_DEFAULT"
__nv_reservedSMEM_offset_0_alias:
	.zero		0
	.zero		64


//--------------------- .nv.global                --------------------------
	.section	.nv.global,"aw",@nobits
.nv.global:
	.type		_ZN77_INTERNAL_cc7f9397_41_flash_fwd_hdim64_512_fp16_packgqa_sm90_cu_9d2915ae_33334cute1_E,@object
	.size		_ZN77_INTERNAL_cc7f9397_41_flash_fwd_hdim64_512_fp16_packgqa_sm90_cu_9d2915ae_33334cute1_E,(_ZN77_INTERNAL_cc7f9397_41_flash_fwd_hdim64_512_fp16_packgqa_sm90_cu_9d2915ae_33334cuda3std3__45__cpo6cbeginE - _ZN77_INTERNAL_cc7f9397_41_flash_fwd_hdim64_512_fp16_packgqa_sm90_cu_9d2915ae_33334cute1_E)
_ZN77_INTERNAL_cc7f9397_41_flash_fwd_hdim64_512_fp16_packgqa_sm90_cu_9d2915ae_33334cute1_E:
	.zero		1
	.type		_ZN77_INTERNAL_cc7f9397_41_flash_fwd_hdim64_512_fp16_packgqa_sm90_cu_9d2915ae_33334cuda3std3__45__cpo6cbeginE,@object
	.size		_ZN77_INTERNAL_cc7f9397_41_flash_fwd_hdim64_512_fp16_packgqa_sm90_cu_9d2915ae_33334cuda3std3__45__cpo6cbeginE,(_ZN77_INTERNAL_cc7f9397_41_flash_fwd_hdim64_512_fp16_packgqa_sm90_cu_9d2915ae_33334cuda3std3__48in_placeE - _ZN77_INTERNAL_cc7f9397_41_flash_fwd_hdim64_512_fp16_packgqa_sm90_cu_9d2915ae_33334cuda3std3__45__cpo6cbeginE)
_ZN77_INTERNAL_cc7f9397_41_flash_fwd_hdim64_512_fp16_packgqa_sm90_cu_9d2915ae_33334cuda3std3__45__cpo6cbeginE:
	.zero		1
	.type		_ZN77_INTERNAL_cc7f9397_41_flash_fwd_hdim64_512_fp16_packgqa_sm90_cu_9d2915ae_33334cuda3std3__48in_placeE,@object
	.size		_ZN77_INTERNAL_cc7f9397_41_flash_fwd_hdim64_512_fp16_packgqa_sm90_cu_9d2915ae_33334cuda3std3__48in_placeE,(_ZN77_INTERNAL_cc7f9397_41_flash_fwd_hdim64_512_fp16_packgqa_sm90_cu_9d2915ae_33334cuda3std6ranges3__45__cpo9iter_moveE - _ZN77_INTERNAL_cc7f9397_41_flash_fwd_hdim64_512_fp16_packgqa_sm90_cu_9d2915ae_33334cuda3std3__48in_placeE)
_ZN77_INTERNAL_cc7f9397_41_flash_fwd_hdim64_512_fp16_packgqa_sm90_cu_9d2915ae_33334cuda3std3__48in_placeE:
	.zero		1
	.type		_ZN77_INTERNAL_cc7f9397_41_flash_fwd_hdim64_512_fp16_packgqa_sm90_cu_9d2915ae_33334cuda3std6ranges3__45__cpo9iter_moveE,@object
	.size		_ZN77_INTERNAL_cc7f9397_41_flash_fwd_hdim64_512_fp16_packgqa_sm90_cu_9d2915ae_33334cuda3std6ranges3__45__cpo9iter_moveE,(_ZN77_INTERNAL_cc7f9397_41_flash_fwd_hdim64_512_fp16_packgqa_sm90_cu_9d2915ae_33334cuda3std3__45__cpo5beginE - _ZN77_INTERNAL_cc7f9397_41_flash_fwd_hdim64_512_fp16_packgqa_sm90_cu_9d2915ae_33334cuda3std6ranges3__45__cpo9iter_moveE)
_ZN77_INTERNAL_cc7f9397_41_flash_fwd_hdim64_512_fp16_packgqa_sm90_cu_9d2915ae_33334cuda3std6ranges3__45__cpo9iter_moveE:
	.zero		1
	.type		_ZN77_INTERNAL_cc7f9397_41_flash_fwd_hdim64_512_fp16_packgqa_sm90_cu_9d2915ae_33334cuda3std3__45__cpo5beginE,@object
	.size		_ZN77_INTERNAL_cc7f9397_41_flash_fwd_hdim64_512_fp16_packgqa_sm90_cu_9d2915ae_33334cuda3std3__45__cpo5beginE,(_ZN77_INTERNAL_cc7f9397_41_flash_fwd_hdim64_512_fp16_packgqa_sm90_cu_9d2915ae_33334cuda3std3__479_GLOBAL__N__cc7f9397_41_flash_fwd_hdim64_512_fp16_packgqa_sm90_cu_9d2915ae_33336ignoreE - _ZN77_INTERNAL_cc7f9397_41_flash_fwd_hdim64_512_fp16_packgqa_sm90_cu_9d2915ae_33334cuda3std3__45__cpo5beginE)
_ZN77_INTERNAL_cc7f9397_41_flash_fwd_hdim64_512_fp16_packgqa_sm90_cu_9d2915ae_33334cuda3std3__45__cpo5beginE:
	.zero		1
	.type		_ZN77_INTERNAL_cc7f9397_41_flash_fwd_hdim64_512_fp16_packgqa_sm90_cu_9d2915ae_33334cuda3std3__479_GLOBAL__N__cc7f9397_41_flash_fwd_hdim64_512_fp16_packgqa_sm90_cu_9d2915ae_33336ignoreE,@object
	.size		_ZN77_INTERNAL_cc7f9397_41_flash_fwd_hdim64_512_fp16_packgqa_sm90_cu_9d2915ae_33334cuda3std3__479_GLOBAL__N__cc7f9397_41_flash_fwd_hdim64_512_fp16_packgqa_sm90_cu_9d2915ae_33336ignoreE,(_ZN77_INTERNAL_cc7f9397_41_flash_fwd_hdim64_512_fp16_packgqa_sm90_cu_9d2915ae_33334cute7productE - _ZN77_INTERNAL_cc7f9397_41_flash_fwd_hdim64_512_fp16_packgqa_sm90_cu_9d2915ae_33334cuda3std3__479_GLOBAL__N__cc7f9397_41_flash_fwd_hdim64_512_fp16_packgqa_sm90_cu_9d2915ae_33336ignoreE)
_ZN77_INTERNAL_cc7f9397_41_flash_fwd_hdim64_512_fp16_packgqa_sm90_cu_9d2915ae_33334cuda3std3__479_GLOBAL__N__cc7f9397_41_flash_fwd_hdim64_512_fp16_packgqa_sm90_cu_9d2915ae_33336ignoreE:
	.zero		1
	.type		_ZN77_INTERNAL_cc7f9397_41_flash_fwd_hdim64_512_fp16_packgqa_sm90_cu_9d2915ae_33334cute7productE,@object
	.size		_ZN77_INTERNAL_cc7f9397_41_flash_fwd_hdim64_512_fp16_packgqa_sm90_cu_9d2915ae_33334cute7productE,(_ZN77_INTERNAL_cc7f9397_41_flash_fwd_hdim64_512_fp16_packgqa_sm90_cu_9d2915ae_33334cuda3std3__45__cpo3endE - _ZN77_INTERNAL_cc7f9397_41_flash_fwd_hdim64_512_fp16_packgqa_sm90_cu_9d2915ae_33334cute7productE)
_ZN77_INTERNAL_cc7f9397_41_flash_fwd_hdim64_512_fp16_packgqa_sm90_cu_9d2915ae_33334cute7productE:
	.zero		1
	.type		_ZN77_INTERNAL_cc7f9397_41_flash_fwd_hdim64_512_fp16_packgqa_sm90_cu_9d2915ae_33334cuda3std3__45__cpo3endE,@object
	.size		_ZN77_INTERNAL_cc7f9397_41_flash_fwd_hdim64_512_fp16_packgqa_sm90_cu_9d2915ae_33334cuda3std3__45__cpo3endE,(_ZN77_INTERNAL_cc7f9397_41_flash_fwd_hdim64_512_fp16_packgqa_sm90_cu_9d2915ae_33334cuda3std3__419piecewise_constructE - _ZN77_INTERNAL_cc7f9397_41_flash_fwd_hdim64_512_fp16_packgqa_sm90_cu_9d2915ae_33334cuda3std3__45__cpo3endE)
_ZN77_INTERNAL_cc7f9397_41_flash_fwd_hdim64_512_fp16_packgqa_sm90_cu_9d2915ae_33334cuda3std3__45__cpo3endE:
	.zero		1
	.type		_ZN77_INTERNAL_cc7f9397_41_flash_fwd_hdim64_512_fp16_packgqa_sm90_cu_9d2915ae_33334cuda3std3__419piecewise_constructE,@object
	.size		_ZN77_INTERNAL_cc7f9397_41_flash_fwd_hdim64_512_fp16_packgqa_sm90_cu_9d2915ae_33334cuda3std3__419piecewise_constructE,(_ZN77_INTERNAL_cc7f9397_41_flash_fwd_hdim64_512_fp16_packgqa_sm90_cu_9d2915ae_33334cuda3std3__45__cpo4cendE - _ZN77_INTERNAL_cc7f9397_41_flash_fwd_hdim64_512_fp16_packgqa_sm90_cu_9d2915ae_33334cuda3std3__419piecewise_constructE)
_ZN77_INTERNAL_cc7f9397_41_flash_fwd_hdim64_512_fp16_packgqa_sm90_cu_9d2915ae_33334cuda3std3__419piecewise_constructE:
	.zero		1
	.type		_ZN77_INTERNAL_cc7f9397_41_flash_fwd_hdim64_512_fp16_packgqa_sm90_cu_9d2915ae_33334cuda3std3__45__cpo4cendE,@object
	.size		_ZN77_INTERNAL_cc7f9397_41_flash_fwd_hdim64_512_fp16_packgqa_sm90_cu_9d2915ae_33334cuda3std3__45__cpo4cendE,(_ZN77_INTERNAL_cc7f9397_41_flash_fwd_hdim64_512_fp16_packgqa_sm90_cu_9d2915ae_33334cuda3std6ranges3__45__cpo4swapE - _ZN77_INTERNAL_cc7f9397_41_flash_fwd_hdim64_512_fp16_packgqa_sm90_cu_9d2915ae_33334cuda3std3__45__cpo4cendE)
_ZN77_INTERNAL_cc7f9397_41_flash_fwd_hdim64_512_fp16_packgqa_sm90_cu_9d2915ae_33334cuda3std3__45__cpo4cendE:
	.zero		1
	.type		_ZN77_INTERNAL_cc7f9397_41_flash_fwd_hdim64_512_fp16_packgqa_sm90_cu_9d2915ae_33334cuda3std6ranges3__45__cpo4swapE,@object
	.size		_ZN77_INTERNAL_cc7f9397_41_flash_fwd_hdim64_512_fp16_packgqa_sm90_cu_9d2915ae_33334cuda3std6ranges3__45__cpo4swapE,(.L_7 - _ZN77_INTERNAL_cc7f9397_41_flash_fwd_hdim64_512_fp16_packgqa_sm90_cu_9d2915ae_33334cuda3std6ranges3__45__cpo4swapE)
_ZN77_INTERNAL_cc7f9397_41_flash_fwd_hdim64_512_fp16_packgqa_sm90_cu_9d2915ae_33334cuda3std6ranges3__45__cpo4swapE:
	.zero		1
.L_7:


//--------------------- .nv.constant0._ZN7cutlass13device_kernelIN5flash11enable_sm90INS1_16FlashAttnFwdSm90INS1_25CollectiveMainloopFwdSm90ILi2EN4cute5tupleIJNS5_1CILi1EEES8_S8_EEENS6_IJNS7_ILi64EEESA_SA_EEELi512ENS_6half_tEfNS_4arch4Sm90ELb0ELb0ELb0ELb0ELb0ELb0ELb0ELb0ELb0ELb1ELb0ELb0EEENS1_21CollectiveEpilogueFwdINS6_IJSA_NS7_ILi512EEESA_EEES9_SC_SE_Li256ELb0ELb1ELb0ELb0EEENS1_29StaticPersistentTileSchedulerILb0EEEEEEEEEvNT_6ParamsE --------------------------
	.section	.nv.constant0._ZN7cutlass13device_kernelIN5flash11enable_sm90INS1_16FlashAttnFwdSm90INS1_25CollectiveMainloopFwdSm90ILi2EN4cute5tupleIJNS5_1CILi1EEES8_S8_EEENS6_IJNS7_ILi64EEESA_SA_EEELi512ENS_6half_tEfNS_4arch4Sm90ELb0ELb0ELb0ELb0ELb0ELb0ELb0ELb0ELb0ELb1ELb0ELb0EEENS1_21CollectiveEpilogueFwdINS6_IJSA_NS7_ILi512EEESA_EEES9_SC_SE_Li256ELb0ELb1ELb0ELb0EEENS1_29StaticPersistentTileSchedulerILb0EEEEEEEEEvNT_6ParamsE,"a",@progbits
	.sectionflags	@""
	.align	4
.nv.constant0._ZN7cutlass13device_kernelIN5flash11enable_sm90INS1_16FlashAttnFwdSm90INS1_25CollectiveMainloopFwdSm90ILi2EN4cute5tupleIJNS5_1CILi1EEES8_S8_EEENS6_IJNS7_ILi64EEESA_SA_EEELi512ENS_6half_tEfNS_4arch4Sm90ELb0ELb0ELb0ELb0ELb0ELb0ELb0ELb0ELb0ELb1ELb0ELb0EEENS1_21CollectiveEpilogueFwdINS6_IJSA_NS7_ILi512EEESA_EEES9_SC_SE_Li256ELb0ELb1ELb0ELb0EEENS1_29StaticPersistentTileSchedulerILb0EEEEEEEEEvNT_6ParamsE:
	.zero		3456


//--------------------- .nv.constant0._ZN7cutlass13device_kernelIN5flash11enable_sm90INS1_16FlashAttnFwdSm90INS1_25CollectiveMainloopFwdSm90ILi2EN4cute5tupleIJNS5_1CILi1EEES8_S8_EEENS6_IJNS7_ILi64EEESA_SA_EEELi512ENS_6half_tEfNS_4arch4Sm90ELb0ELb0ELb0ELb0ELb0ELb0ELb1ELb0ELb0ELb1ELb0ELb0EEENS1_21CollectiveEpilogueFwdINS6_IJSA_NS7_ILi512EEESA_EEES9_SC_SE_Li256ELb0ELb1ELb0ELb0EEENS1_29StaticPersistentTileSchedulerILb0EEEEEEEEEvNT_6ParamsE --------------------------
	.section	.nv.constant0._ZN7cutlass13device_kernelIN5flash11enable_sm90INS1_16FlashAttnFwdSm90INS1_25CollectiveMainloopFwdSm90ILi2EN4cute5tupleIJNS5_1CILi1EEES8_S8_EEENS6_IJNS7_ILi64EEESA_SA_EEELi512ENS_6half_tEfNS_4arch4Sm90ELb0ELb0ELb0ELb0ELb0ELb0ELb1ELb0ELb0ELb1ELb0ELb0EEENS1_21CollectiveEpilogueFwdINS6_IJSA_NS7_ILi512EEESA_EEES9_SC_SE_Li256ELb0ELb1ELb0ELb0EEENS1_29StaticPersistentTileSchedulerILb0EEEEEEEEEvNT_6ParamsE,"a",@progbits
	.sectionflags	@""
	.align	4
.nv.constant0._ZN7cutlass13device_kernelIN5flash11enable_sm90INS1_16FlashAttnFwdSm90INS1_25CollectiveMainloopFwdSm90ILi2EN4cute5tupleIJNS5_1CILi1EEES8_S8_EEENS6_IJNS7_ILi64EEESA_SA_EEELi512ENS_6half_tEfNS_4arch4Sm90ELb0ELb0ELb0ELb0ELb0ELb0ELb1ELb0ELb0ELb1ELb0ELb0EEENS1_21CollectiveEpilogueFwdINS6_IJSA_NS7_ILi512EEESA_EEES9_SC_SE_Li256ELb0ELb1ELb0ELb0EEENS1_29StaticPersistentTileSchedulerILb0EEEEEEEEEvNT_6ParamsE:
	.zero		3712


//--------------------- .nv.constant0._ZN7cutlass13device_kernelIN5flash11enable_sm90INS1_16FlashAttnFwdSm90INS1_25CollectiveMainloopFwdSm90ILi2EN4cute5tupleIJNS5_1CILi1EEES8_S8_EEENS6_IJNS7_ILi64EEESA_SA_EEELi512ENS_6half_tEfNS_4arch4Sm90ELb0ELb0ELb0ELb1ELb0ELb0ELb0ELb0ELb0ELb1ELb0ELb0EEENS1_21CollectiveEpilogueFwdINS6_IJSA_NS7_ILi512EEESA_EEES9_SC_SE_Li256ELb1ELb1ELb0ELb0EEENS1_36VarlenDynamicPersistentTileSchedulerILi64ELi64ELi256ELi128ELb0ELb1ELb1ELb0ELb1ELb1EEEEEEEEEvNT_6ParamsE --------------------------
	.section	.nv.constant0._ZN7cutlass13device_kernelIN5flash11enable_sm90INS1_16FlashAttnFwdSm90INS1_25CollectiveMainloopFwdSm90ILi2EN4cute5tupleIJNS5_1CILi1EEES8_S8_EEENS6_IJNS7_ILi64EEESA_SA_EEELi512ENS_6half_tEfNS_4arch4Sm90ELb0ELb0ELb0ELb1ELb0ELb0ELb0ELb0ELb0ELb1ELb0ELb0EEENS1_21CollectiveEpilogueFwdINS6_IJSA_NS7_ILi512EEESA_EEES9_SC_SE_Li256ELb1ELb1ELb0ELb0EEENS1_36VarlenDynamicPersistentTileSchedulerILi64ELi64ELi256ELi128ELb0ELb1ELb1ELb0ELb1ELb1EEEEEEEEEvNT_6ParamsE,"a",@progbits
	.sectionflags	@""
	.align	4
.nv.constant0._ZN7cutlass13device_kernelIN5flash11enable_sm90INS1_16FlashAttnFwdSm90INS1_25CollectiveMainloopFwdSm90ILi2EN4cute5tupleIJNS5_1CILi1EEES8_S8_EEENS6_IJNS7_ILi64EEESA_SA_EEELi512ENS_6half_tEfNS_4arch4Sm90ELb0ELb0ELb0ELb1ELb0ELb0ELb0ELb0ELb0ELb1ELb0ELb0EEENS1_21CollectiveEpilogueFwdINS6_IJSA_NS7_ILi512EEESA_EEES9_SC_SE_Li256ELb1ELb1ELb0ELb0EEENS1_36VarlenDynamicPersistentTileSchedulerILi64ELi64ELi256ELi128ELb0ELb1ELb1ELb0ELb1ELb1EEEEEEEEEvNT_6ParamsE:
	.zero		3584


//--------------------- .nv.constant0._ZN7cutlass13device_kernelIN5flash11enable_sm90INS1_16FlashAttnFwdSm90INS1_25CollectiveMainloopFwdSm90ILi2EN4cute5tupleIJNS5_1CILi1EEES8_S8_EEENS6_IJNS7_ILi64EEESA_SA_EEELi512ENS_6half_tEfNS_4arch4Sm90ELb0ELb0ELb0ELb1ELb0ELb1ELb0ELb0ELb0ELb1ELb0ELb0EEENS1_21CollectiveEpilogueFwdINS6_IJSA_NS7_ILi512EEESA_EEES9_SC_SE_Li256ELb1ELb1ELb0ELb0EEENS1_36VarlenDynamicPersistentTileSchedulerILi64ELi64ELi256ELi128ELb0ELb1ELb1ELb0ELb1ELb1EEEEEEEEEvNT_6ParamsE --------------------------
	.section	.nv.constant0._ZN7cutlass13device_kernelIN5flash11enable_sm90INS1_16FlashAttnFwdSm90INS1_25CollectiveMainloopFwdSm90ILi2EN4cute5tupleIJNS5_1CILi1EEES8_S8_EEENS6_IJNS7_ILi64EEESA_SA_EEELi512ENS_6half_tEfNS_4arch4Sm90ELb0ELb0ELb0ELb1ELb0ELb1ELb0ELb0ELb0ELb1ELb0ELb0EEENS1_21CollectiveEpilogueFwdINS6_IJSA_NS7_ILi512EEESA_EEES9_SC_SE_Li256ELb1ELb1ELb0ELb0EEENS1_36VarlenDynamicPersistentTileSchedulerILi64ELi64ELi256ELi128ELb0ELb1ELb1ELb0ELb1ELb1EEEEEEEEEvNT_6ParamsE,"a",@progbits
	.sectionflags	@""
	.align	4
.nv.constant0._ZN7cutlass13device_kernelIN5flash11enable_sm90INS1_16FlashAttnFwdSm90INS1_25CollectiveMainloopFwdSm90ILi2EN4cute5tupleIJNS5_1CILi1EEES8_S8_EEENS6_IJNS7_ILi64EEESA_SA_EEELi512ENS_6half_tEfNS_4arch4Sm90ELb0ELb0ELb0ELb1ELb0ELb1ELb0ELb0ELb0ELb1ELb0ELb0EEENS1_21CollectiveEpilogueFwdINS6_IJSA_NS7_ILi512EEESA_EEES9_SC_SE_Li256ELb1ELb1ELb0ELb0EEENS1_36VarlenDynamicPersistentTileSchedulerILi64ELi64ELi256ELi128ELb0ELb1ELb1ELb0ELb1ELb1EEEEEEEEEvNT_6ParamsE:
	.zero		3584


//--------------------- .nv.constant0._ZN7cutlass13device_kernelIN5flash11enable_sm90INS1_16FlashAttnFwdSm90INS1_25CollectiveMainloopFwdSm90ILi2EN4cute5tupleIJNS5_1CILi1EEES8_S8_EEENS6_IJNS7_ILi64EEESA_SA_EEELi512ENS_6half_tEfNS_4arch4Sm90ELb0ELb0ELb0ELb1ELb0ELb0ELb1ELb0ELb0ELb1ELb0ELb0EEENS1_21CollectiveEpilogueFwdINS6_IJSA_NS7_ILi512EEESA_EEES9_SC_SE_Li256ELb1ELb1ELb0ELb0EEENS1_36VarlenDynamicPersistentTileSchedulerILi64ELi64ELi256ELi128ELb0ELb1ELb1ELb0ELb1ELb1EEEEEEEEEvNT_6ParamsE --------------------------
	.section	.nv.constant0._ZN7cutlass13device_kernelIN5flash11enable_sm90INS1_16FlashAttnFwdSm90INS1_25CollectiveMainloopFwdSm90ILi2EN4cute5tupleIJNS5_1CILi1EEES8_S8_EEENS6_IJNS7_ILi64EEESA_SA_EEELi512ENS_6half_tEfNS_4arch4Sm90ELb0ELb0ELb0ELb1ELb0ELb0ELb1ELb0ELb0ELb1ELb0ELb0EEENS1_21CollectiveEpilogueFwdINS6_IJSA_NS7_ILi512EEESA_EEES9_SC_SE_Li256ELb1ELb1ELb0ELb0EEENS1_36VarlenDynamicPersistentTileSchedulerILi64ELi64ELi256ELi128ELb0ELb1ELb1ELb0ELb1ELb1EEEEEEEEEvNT_6ParamsE,"a",@progbits
	.sectionflags	@""
	.align	4
.nv.constant0._ZN7cutlass13device_kernelIN5flash11enable_sm90INS1_16FlashAttnFwdSm90INS1_25CollectiveMainloopFwdSm90ILi2EN4cute5tupleIJNS5_1CILi1EEES8_S8_EEENS6_IJNS7_ILi64EEESA_SA_EEELi512ENS_6half_tEfNS_4arch4Sm90ELb0ELb0ELb0ELb1ELb0ELb0ELb1ELb0ELb0ELb1ELb0ELb0EEENS1_21CollectiveEpilogueFwdINS6_IJSA_NS7_ILi512EEESA_EEES9_SC_SE_Li256ELb1ELb1ELb0ELb0EEENS1_36VarlenDynamicPersistentTileSchedulerILi64ELi64ELi256ELi128ELb0ELb1ELb1ELb0ELb1ELb1EEEEEEEEEvNT_6ParamsE:
	.zero		3840


//--------------------- .nv.constant0._ZN7cutlass13device_kernelIN5flash11enable_sm90INS1_16FlashAttnFwdSm90INS1_25CollectiveMainloopFwdSm90ILi2EN4cute5tupleIJNS5_1CILi1EEES8_S8_EEENS6_IJNS7_ILi64EEESA_SA_EEELi512ENS_6half_tEfNS_4arch4Sm90ELb0ELb0ELb0ELb1ELb0ELb1ELb1ELb0ELb0ELb1ELb0ELb0EEENS1_21CollectiveEpilogueFwdINS6_IJSA_NS7_ILi512EEESA_EEES9_SC_SE_Li256ELb1ELb1ELb0ELb0EEENS1_36VarlenDynamicPersistentTileSchedulerILi64ELi64ELi256ELi128ELb0ELb1ELb1ELb0ELb1ELb1EEEEEEEEEvNT_6ParamsE --------------------------
	.section	.nv.constant0._ZN7cutlass13device_kernelIN5flash11enable_sm90INS1_16FlashAttnFwdSm90INS1_25CollectiveMainloopFwdSm90ILi2EN4cute5tupleIJNS5_1CILi1EEES8_S8_EEENS6_IJNS7_ILi64EEESA_SA_EEELi512ENS_6half_tEfNS_4arch4Sm90ELb0ELb0ELb0ELb1ELb0ELb1ELb1ELb0ELb0ELb1ELb0ELb0EEENS1_21CollectiveEpilogueFwdINS6_IJSA_NS7_ILi512EEESA_EEES9_SC_SE_Li256ELb1ELb1ELb0ELb0EEENS1_36VarlenDynamicPersistentTileSchedulerILi64ELi64ELi256ELi128ELb0ELb1ELb1ELb0ELb1ELb1EEEEEEEEEvNT_6ParamsE,"a",@progbits
	.sectionflags	@""
	.align	4
.nv.constant0._ZN7cutlass13device_kernelIN5flash11enable_sm90INS1_16FlashAttnFwdSm90INS1_25CollectiveMainloopFwdSm90ILi2EN4cute5tupleIJNS5_1CILi1EEES8_S8_EEENS6_IJNS7_ILi64EEESA_SA_EEELi512ENS_6half_tEfNS_4arch4Sm90ELb0ELb0ELb0ELb1ELb0ELb1ELb1ELb0ELb0ELb1ELb0ELb0EEENS1_21CollectiveEpilogueFwdINS6_IJSA_NS7_ILi512EEESA_EEES9_SC_SE_Li256ELb1ELb1ELb0ELb0EEENS1_36VarlenDynamicPersistentTileSchedulerILi64ELi64ELi256ELi128ELb0ELb1ELb1ELb0ELb1ELb1EEEEEEEEEvNT_6ParamsE:
	.zero		3840


//--------------------- .nv.constant0._ZN7cutlass13device_kernelIN5flash11enable_sm90INS1_16FlashAttnFwdSm90INS1_25CollectiveMainloopFwdSm90ILi2EN4cute5tupleIJNS5_1CILi1EEES8_S8_EEENS6_IJNS7_ILi64EEESA_SA_EEELi512ENS_6half_tEfNS_4arch4Sm90ELb0ELb1ELb0ELb0ELb0ELb0ELb0ELb0ELb0ELb1ELb0ELb0EEENS1_21CollectiveEpilogueFwdINS6_IJSA_NS7_ILi512EEESA_EEES9_SC_SE_Li256ELb0ELb1ELb0ELb0EEENS1_30DynamicPersistentTileSchedulerILi256ELi128ELb0ELb1ELb1EEEEEEEEEvNT_6ParamsE --------------------------
	.section	.nv.constant0._ZN7cutlass13device_kernelIN5flash11enable_sm90INS1_16FlashAttnFwdSm90INS1_25CollectiveMainloopFwdSm90ILi2EN4cute5tupleIJNS5_1CILi1EEES8_S8_EEENS6_IJNS7_ILi64EEESA_SA_EEELi512ENS_6half_tEfNS_4arch4Sm90ELb0ELb1ELb0ELb0ELb0ELb0ELb0ELb0ELb0ELb1ELb0ELb0EEENS1_21CollectiveEpilogueFwdINS6_IJSA_NS7_ILi512EEESA_EEES9_SC_SE_Li256ELb0ELb1ELb0ELb0EEENS1_30DynamicPersistentTileSchedulerILi256ELi128ELb0ELb1ELb1EEEEEEEEEvNT_6ParamsE,"a",@progbits
	.sectionflags	@""
	.align	4
.nv.constant0._ZN7cutlass13device_kernelIN5flash11enable_sm90INS1_16FlashAttnFwdSm90INS1_25CollectiveMainloopFwdSm90ILi2EN4cute5tupleIJNS5_1CILi1EEES8_S8_EEENS6_IJNS7_ILi64EEESA_SA_EEELi512ENS_6half_tEfNS_4arch4Sm90ELb0ELb1ELb0ELb0ELb0ELb0ELb0ELb0ELb0ELb1ELb0ELb0EEENS1_21CollectiveEpilogueFwdINS6_IJSA_NS7_ILi512EEESA_EEES9_SC_SE_Li256ELb0ELb1ELb0ELb0EEENS1_30DynamicPersistentTileSchedulerILi256ELi128ELb0ELb1ELb1EEEEEEEEEvNT_6ParamsE:
	.zero		3584


//--------------------- .nv.constant0._ZN7cutlass13device_kernelIN5flash11enable_sm90INS1_16FlashAttnFwdSm90INS1_25CollectiveMainloopFwdSm90ILi2EN4cute5tupleIJNS5_1CILi1EEES8_S8_EEENS6_IJNS7_ILi64EEESA_SA_EEELi512ENS_6half_tEfNS_4arch4Sm90ELb0ELb1ELb0ELb0ELb0ELb0ELb1ELb0ELb0ELb1ELb0ELb0EEENS1_21CollectiveEpilogueFwdINS6_IJSA_NS7_ILi512EEESA_EEES9_SC_SE_Li256ELb0ELb1ELb0ELb0EEENS1_30DynamicPersistentTileSchedulerILi256ELi128ELb0ELb1ELb1EEEEEEEEEvNT_6ParamsE --------------------------
	.section	.nv.constant0._ZN7cutlass13device_kernelIN5flash11enable_sm90INS1_16FlashAttnFwdSm90INS1_25CollectiveMainloopFwdSm90ILi2EN4cute5tupleIJNS5_1CILi1EEES8_S8_EEENS6_IJNS7_ILi64EEESA_SA_EEELi512ENS_6half_tEfNS_4arch4Sm90ELb0ELb1ELb0ELb0ELb0ELb0ELb1ELb0ELb0ELb1ELb0ELb0EEENS1_21CollectiveEpilogueFwdINS6_IJSA_NS7_ILi512EEESA_EEES9_SC_SE_Li256ELb0ELb1ELb0ELb0EEENS1_30DynamicPersistentTileSchedulerILi256ELi128ELb0ELb1ELb1EEEEEEEEEvNT_6ParamsE,"a",@progbits
	.sectionflags	@""
	.align	4
.nv.constant0._ZN7cutlass13device_kernelIN5flash11enable_sm90INS1_16FlashAttnFwdSm90INS1_25CollectiveMainloopFwdSm90ILi2EN4cute5tupleIJNS5_1CILi1EEES8_S8_EEENS6_IJNS7_ILi64EEESA_SA_EEELi512ENS_6half_tEfNS_4arch4Sm90ELb0ELb1ELb0ELb0ELb0ELb0ELb1ELb0ELb0ELb1ELb0ELb0EEENS1_21CollectiveEpilogueFwdINS6_IJSA_NS7_ILi512EEESA_EEES9_SC_SE_Li256ELb0ELb1ELb0ELb0EEENS1_30DynamicPersistentTileSchedulerILi256ELi128ELb0ELb1ELb1EEEEEEEEEvNT_6ParamsE:
	.zero		3840


//--------------------- .nv.constant0._ZN7cutlass13device_kernelIN5flash11enable_sm90INS1_16FlashAttnFwdSm90INS1_25CollectiveMainloopFwdSm90ILi2EN4cute5tupleIJNS5_1CILi1EEES8_S8_EEENS6_IJNS7_ILi64EEESA_SA_EEELi512ENS_6half_tEfNS_4arch4Sm90ELb0ELb1ELb0ELb1ELb0ELb0ELb0ELb0ELb0ELb1ELb0ELb0EEENS1_21CollectiveEpilogueFwdINS6_IJSA_NS7_ILi512EEESA_EEES9_SC_SE_Li256ELb1ELb1ELb0ELb0EEENS1_36VarlenDynamicPersistentTileSchedulerILi64ELi64ELi256ELi128ELb0ELb1ELb1ELb1ELb0ELb1EEEEEEEEEvNT_6ParamsE --------------------------
	.section	.nv.constant0._ZN7cutlass13device_kernelIN5flash11enable_sm90INS1_16FlashAttnFwdSm90INS1_25CollectiveMainloopFwdSm90ILi2EN4cute5tupleIJNS5_1CILi1EEES8_S8_EEENS6_IJNS7_ILi64EEESA_SA_EEELi512ENS_6half_tEfNS_4arch4Sm90ELb0ELb1ELb0ELb1ELb0ELb0ELb0ELb0ELb0ELb1ELb0ELb0EEENS1_21CollectiveEpilogueFwdINS6_IJSA_NS7_ILi512EEESA_EEES9_SC_SE_Li256ELb1ELb1ELb0ELb0EEENS1_36VarlenDynamicPersistentTileSchedulerILi64ELi64ELi256ELi128ELb0ELb1ELb1ELb1ELb0ELb1EEEEEEEEEvNT_6ParamsE,"a",@progbits
	.sectionflags	@""
	.align	4
.nv.constant0._ZN7cutlass13device_kernelIN5flash11enable_sm90INS1_16FlashAttnFwdSm90INS1_25CollectiveMainloopFwdSm90ILi2EN4cute5tupleIJNS5_1CILi1EEES8_S8_EEENS6_IJNS7_ILi64EEESA_SA_EEELi512ENS_6half_tEfNS_4arch4Sm90ELb0ELb1ELb0ELb1ELb0ELb0ELb0ELb0ELb0ELb1ELb0ELb0EEENS1_21CollectiveEpilogueFwdINS6_IJSA_NS7_ILi512EEESA_EEES9_SC_SE_Li256ELb1ELb1ELb0ELb0EEENS1_36VarlenDynamicPersistentTileSchedulerILi64ELi64ELi256ELi128ELb0ELb1ELb1ELb1ELb0ELb1EEEEEEEEEvNT_6ParamsE:
	.zero		3584


//--------------------- .nv.constant0._ZN7cutlass13device_kernelIN5flash11enable_sm90INS1_16FlashAttnFwdSm90INS1_25CollectiveMainloopFwdSm90ILi2EN4cute5tupleIJNS5_1CILi1EEES8_S8_EEENS6_IJNS7_ILi64EEESA_SA_EEELi512ENS_6half_tEfNS_4arch4Sm90ELb0ELb1ELb0ELb1ELb0ELb1ELb0ELb0ELb0ELb1ELb0ELb0EEENS1_21CollectiveEpilogueFwdINS6_IJSA_NS7_ILi512EEESA_EEES9_SC_SE_Li256ELb1ELb1ELb0ELb0EEENS1_36VarlenDynamicPersistentTileSchedulerILi64ELi64ELi256ELi128ELb0ELb1ELb1ELb1ELb0ELb1EEEEEEEEEvNT_6ParamsE --------------------------
	.section	.nv.constant0._ZN7cutlass13device_kernelIN5flash11enable_sm90INS1_16FlashAttnFwdSm90INS1_25CollectiveMainloopFwdSm90ILi2EN4cute5tupleIJNS5_1CILi1EEES8_S8_EEENS6_IJNS7_ILi64EEESA_SA_EEELi512ENS_6half_tEfNS_4arch4Sm90ELb0ELb1ELb0ELb1ELb0ELb1ELb0ELb0ELb0ELb1ELb0ELb0EEENS1_21CollectiveEpilogueFwdINS6_IJSA_NS7_ILi512EEESA_EEES9_SC_SE_Li256ELb1ELb1ELb0ELb0EEENS1_36VarlenDynamicPersistentTileSchedulerILi64ELi64ELi256ELi128ELb0ELb1ELb1ELb1ELb0ELb1EEEEEEEEEvNT_6ParamsE,"a",@progbits
	.sectionflags	@""
	.align	4
.nv.constant0._ZN7cutlass13device_kernelIN5flash11enable_sm90INS1_16FlashAttnFwdSm90INS1_25CollectiveMainloopFwdSm90ILi2EN4cute5tupleIJNS5_1CILi1EEES8_S8_EEENS6_IJNS7_ILi64EEESA_SA_EEELi512ENS_6half_tEfNS_4arch4Sm90ELb0ELb1ELb0ELb1ELb0ELb1ELb0ELb0ELb0ELb1ELb0ELb0EEENS1_21CollectiveEpilogueFwdINS6_IJSA_NS7_ILi512EEESA_EEES9_SC_SE_Li256ELb1ELb1ELb0ELb0EEENS1_36VarlenDynamicPersistentTileSchedulerILi64ELi64ELi256ELi128ELb0ELb1ELb1ELb1ELb0ELb1EEEEEEEEEvNT_6ParamsE:
	.zero		3584


//--------------------- .nv.constant0._ZN7cutlass13device_kernelIN5flash11enable_sm90INS1_16FlashAttnFwdSm90INS1_25CollectiveMainloopFwdSm90ILi2EN4cute5tupleIJNS5_1CILi1EEES8_S8_EEENS6_IJNS7_ILi64EEESA_SA_EEELi512ENS_6half_tEfNS_4arch4Sm90ELb0ELb1ELb0ELb1ELb0ELb0ELb1ELb0ELb0ELb1ELb0ELb0EEENS1_21CollectiveEpilogueFwdINS6_IJSA_NS7_ILi512EEESA_EEES9_SC_SE_Li256ELb1ELb1ELb0ELb0EEENS1_36VarlenDynamicPersistentTileSchedulerILi64ELi64ELi256ELi128ELb0ELb1ELb1ELb1ELb0ELb1EEEEEEEEEvNT_6ParamsE --------------------------
	.section	.nv.constant0._ZN7cutlass13device_kernelIN5flash11enable_sm90INS1_16FlashAttnFwdSm90INS1_25CollectiveMainloopFwdSm90ILi2EN4cute5tupleIJNS5_1CILi1EEES8_S8_EEENS6_IJNS7_ILi64EEESA_SA_EEELi512ENS_6half_tEfNS_4arch4Sm90ELb0ELb1ELb0ELb1ELb0ELb0ELb1ELb0ELb0ELb1ELb0ELb0EEENS1_21CollectiveEpilogueFwdINS6_IJSA_NS7_ILi512EEESA_EEES9_SC_SE_Li256ELb1ELb1ELb0ELb0EEENS1_36VarlenDynamicPersistentTileSchedulerILi64ELi64ELi256ELi128ELb0ELb1ELb1ELb1ELb0ELb1EEEEEEEEEvNT_6ParamsE,"a",@progbits
	.sectionflags	@""
	.align	4
.nv.constant0._ZN7cutlass13device_kernelIN5flash11enable_sm90INS1_16FlashAttnFwdSm90INS1_25CollectiveMainloopFwdSm90ILi2EN4cute5tupleIJNS5_1CILi1EEES8_S8_EEENS6_IJNS7_ILi64EEESA_SA_EEELi512ENS_6half_tEfNS_4arch4Sm90ELb0ELb1ELb0ELb1ELb0ELb0ELb1ELb0ELb0ELb1ELb0ELb0EEENS1_21CollectiveEpilogueFwdINS6_IJSA_NS7_ILi512EEESA_EEES9_SC_SE_Li256ELb1ELb1ELb0ELb0EEENS1_36VarlenDynamicPersistentTileSchedulerILi64ELi64ELi256ELi128ELb0ELb1ELb1ELb1ELb0ELb1EEEEEEEEEvNT_6ParamsE:
	.zero		3840


//--------------------- .nv.constant0._ZN7cutlass13device_kernelIN5flash11enable_sm90INS1_16FlashAttnFwdSm90INS1_25CollectiveMainloopFwdSm90ILi2EN4cute5tupleIJNS5_1CILi1EEES8_S8_EEENS6_IJNS7_ILi64EEESA_SA_EEELi512ENS_6half_tEfNS_4arch4Sm90ELb0ELb1ELb0ELb1ELb0ELb1ELb1ELb0ELb0ELb1ELb0ELb0EEENS1_21CollectiveEpilogueFwdINS6_IJSA_NS7_ILi512EEESA_EEES9_SC_SE_Li256ELb1ELb1ELb0ELb0EEENS1_36VarlenDynamicPersistentTileSchedulerILi64ELi64ELi256ELi128ELb0ELb1ELb1ELb1ELb0ELb1EEEEEEEEEvNT_6ParamsE --------------------------
	.section	.nv.constant0._ZN7cutlass13device_kernelIN5flash11enable_sm90INS1_16FlashAttnFwdSm90INS1_25CollectiveMainloopFwdSm90ILi2EN4cute5tupleIJNS5_1CILi1EEES8_S8_EEENS6_IJNS7_ILi64EEESA_SA_EEELi512ENS_6half_tEfNS_4arch4Sm90ELb0ELb1ELb0ELb1ELb0ELb1ELb1ELb0ELb0ELb1ELb0ELb0EEENS1_21CollectiveEpilogueFwdINS6_IJSA_NS7_ILi512EEESA_EEES9_SC_SE_Li256ELb1ELb1ELb0ELb0EEENS1_36VarlenDynamicPersistentTileSchedulerILi64ELi64ELi256ELi128ELb0ELb1ELb1ELb1ELb0ELb1EEEEEEEEEvNT_6ParamsE,"a",@progbits
	.sectionflags	@""
	.align	4
.nv.constant0._ZN7cutlass13device_kernelIN5flash11enable_sm90INS1_16FlashAttnFwdSm90INS1_25CollectiveMainloopFwdSm90ILi2EN4cute5tupleIJNS5_1CILi1EEES8_S8_EEENS6_IJNS7_ILi64EEESA_SA_EEELi512ENS_6half_tEfNS_4arch4Sm90ELb0ELb1ELb0ELb1ELb0ELb1ELb1ELb0ELb0ELb1ELb0ELb0EEENS1_21CollectiveEpilogueFwdINS6_IJSA_NS7_ILi512EEESA_EEES9_SC_SE_Li256ELb1ELb1ELb0ELb0EEENS1_36VarlenDynamicPersistentTileSchedulerILi64ELi64ELi256ELi128ELb0ELb1ELb1ELb1ELb0ELb1EEEEEEEEEvNT_6ParamsE:
	.zero		3840


//--------------------- .nv.constant0._ZN7cutlass13device_kernelIN5flash11enable_sm90INS1_16FlashAttnFwdSm90INS1_25CollectiveMainloopFwdSm90ILi2EN4cute5tupleIJNS5_1CILi1EEES8_S8_EEENS6_IJNS7_ILi64EEESA_SA_EEELi512ENS_6half_tEfNS_4arch4Sm90ELb1ELb0ELb0ELb0ELb0ELb0ELb0ELb0ELb0ELb1ELb0ELb0EEENS1_21CollectiveEpilogueFwdINS6_IJSA_NS7_ILi512EEESA_EEES9_SC_SE_Li256ELb0ELb1ELb0ELb0EEENS1_30DynamicPersistentTileSchedulerILi256ELi128ELb0ELb1ELb1EEEEEEEEEvNT_6ParamsE --------------------------
	.section	.nv.constant0._ZN7cutlass13device_kernelIN5flash11enable_sm90INS1_16FlashAttnFwdSm90INS1_25CollectiveMainloopFwdSm90ILi2EN4cute5tupleIJNS5_1CILi1EEES8_S8_EEENS6_IJNS7_ILi64EEESA_SA_EEELi512ENS_6half_tEfNS_4arch4Sm90ELb1ELb0ELb0ELb0ELb0ELb0ELb0ELb0ELb0ELb1ELb0ELb0EEENS1_21CollectiveEpilogueFwdINS6_IJSA_NS7_ILi512EEESA_EEES9_SC_SE_Li256ELb0ELb1ELb0ELb0EEENS1_30DynamicPersistentTileSchedulerILi256ELi128ELb0ELb1ELb1EEEEEEEEEvNT_6ParamsE,"a",@progbits
	.sectionflags	@""
	.align	4
.nv.constant0._ZN7cutlass13device_kernelIN5flash11enable_sm90INS1_16FlashAttnFwdSm90INS1_25CollectiveMainloopFwdSm90ILi2EN4cute5tupleIJNS5_1CILi1EEES8_S8_EEENS6_IJNS7_ILi64EEESA_SA_EEELi512ENS_6half_tEfNS_4arch4Sm90ELb1ELb0ELb0ELb0ELb0ELb0ELb0ELb0ELb0ELb1ELb0ELb0EEENS1_21CollectiveEpilogueFwdINS6_IJSA_NS7_ILi512EEESA_EEES9_SC_SE_Li256ELb0ELb1ELb0ELb0EEENS1_30DynamicPersistentTileSchedulerILi256ELi128ELb0ELb1ELb1EEEEEEEEEvNT_6ParamsE:
	.zero		3584


//--------------------- .nv.constant0._ZN7cutlass13device_kernelIN5flash11enable_sm90INS1_16FlashAttnFwdSm90INS1_25CollectiveMainloopFwdSm90ILi2EN4cute5tupleIJNS5_1CILi1EEES8_S8_EEENS6_IJNS7_ILi64EEESA_SA_EEELi512ENS_6half_tEfNS_4arch4Sm90ELb1ELb0ELb0ELb0ELb0ELb0ELb1ELb0ELb0ELb1ELb0ELb0EEENS1_21CollectiveEpilogueFwdINS6_IJSA_NS7_ILi512EEESA_EEES9_SC_SE_Li256ELb0ELb1ELb0ELb0EEENS1_30DynamicPersistentTileSchedulerILi256ELi128ELb0ELb1ELb1EEEEEEEEEvNT_6ParamsE --------------------------
	.section	.nv.constant0._ZN7cutlass13device_kernelIN5flash11enable_sm90INS1_16FlashAttnFwdSm90INS1_25CollectiveMainloopFwdSm90ILi2EN4cute5tupleIJNS5_1CILi1EEES8_S8_EEENS6_IJNS7_ILi64EEESA_SA_EEELi512ENS_6half_tEfNS_4arch4Sm90ELb1ELb0ELb0ELb0ELb0ELb0ELb1ELb0ELb0ELb1ELb0ELb0EEENS1_21CollectiveEpilogueFwdINS6_IJSA_NS7_ILi512EEESA_EEES9_SC_SE_Li256ELb0ELb1ELb0ELb0EEENS1_30DynamicPersistentTileSchedulerILi256ELi128ELb0ELb1ELb1EEEEEEEEEvNT_6ParamsE,"a",@progbits
	.sectionflags	@""
	.align	4
.nv.constant0._ZN7cutlass13device_kernelIN5flash11enable_sm90INS1_16FlashAttnFwdSm90INS1_25CollectiveMainloopFwdSm90ILi2EN4cute5tupleIJNS5_1CILi1EEES8_S8_EEENS6_IJNS7_ILi64EEESA_SA_EEELi512ENS_6half_tEfNS_4arch4Sm90ELb1ELb0ELb0ELb0ELb0ELb0ELb1ELb0ELb0ELb1ELb0ELb0EEENS1_21CollectiveEpilogueFwdINS6_IJSA_NS7_ILi512EEESA_EEES9_SC_SE_Li256ELb0ELb1ELb0ELb0EEENS1_30DynamicPersistentTileSchedulerILi256ELi128ELb0ELb1ELb1EEEEEEEEEvNT_6ParamsE:
	.zero		3840


//--------------------- .nv.constant0._ZN7cutlass13device_kernelIN5flash11enable_sm90INS1_16FlashAttnFwdSm90INS1_25CollectiveMainloopFwdSm90ILi2EN4cute5tupleIJNS5_1CILi1EEES8_S8_EEENS6_IJNS7_ILi64EEESA_SA_EEELi512ENS_6half_tEfNS_4arch4Sm90ELb1ELb0ELb0ELb1ELb0ELb0ELb0ELb0ELb0ELb1ELb0ELb0EEENS1_21CollectiveEpilogueFwdINS6_IJSA_NS7_ILi512EEESA_EEES9_SC_SE_Li256ELb1ELb1ELb0ELb0EEENS1_36VarlenDynamicPersistentTileSchedulerILi64ELi64ELi256ELi128ELb0ELb1ELb1ELb1ELb1ELb1EEEEEEEEEvNT_6ParamsE --------------------------
	.section	.nv.constant0._ZN7cutlass13device_kernelIN5flash11enable_sm90INS1_16FlashAttnFwdSm90INS1_25CollectiveMainloopFwdSm90ILi2EN4cute5tupleIJNS5_1CILi1EEES8_S8_EEENS6_IJNS7_ILi64EEESA_SA_EEELi512ENS_6half_tEfNS_4arch4Sm90ELb1ELb0ELb0ELb1ELb0ELb0ELb0ELb0ELb0ELb1ELb0ELb0EEENS1_21CollectiveEpilogueFwdINS6_IJSA_NS7_ILi512EEESA_EEES9_SC_SE_Li256ELb1ELb1ELb0ELb0EEENS1_36VarlenDynamicPersistentTileSchedulerILi64ELi64ELi256ELi128ELb0ELb1ELb1ELb1ELb1ELb1EEEEEEEEEvNT_6ParamsE,"a",@progbits
	.sectionflags	@""
	.align	4
.nv.constant0._ZN7cutlass13device_kernelIN5flash11enable_sm90INS1_16FlashAttnFwdSm90INS1_25CollectiveMainloopFwdSm90ILi2EN4cute5tupleIJNS5_1CILi1EEES8_S8_EEENS6_IJNS7_ILi64EEESA_SA_EEELi512ENS_6half_tEfNS_4arch4Sm90ELb1ELb0ELb0ELb1ELb0ELb0ELb0ELb0ELb0ELb1ELb0ELb0EEENS1_21CollectiveEpilogueFwdINS6_IJSA_NS7_ILi512EEESA_EEES9_SC_SE_Li256ELb1ELb1ELb0ELb0EEENS1_36VarlenDynamicPersistentTileSchedulerILi64ELi64ELi256ELi128ELb0ELb1ELb1ELb1ELb1ELb1EEEEEEEEEvNT_6ParamsE:
	.zero		3584


//--------------------- .nv.constant0._ZN7cutlass13device_kernelIN5flash11enable_sm90INS1_16FlashAttnFwdSm90INS1_25CollectiveMainloopFwdSm90ILi2EN4cute5tupleIJNS5_1CILi1EEES8_S8_EEENS6_IJNS7_ILi64EEESA_SA_EEELi512ENS_6half_tEfNS_4arch4Sm90ELb1ELb0ELb0ELb1ELb0ELb1ELb0ELb0ELb0ELb1ELb0ELb0EEENS1_21CollectiveEpilogueFwdINS6_IJSA_NS7_ILi512EEESA_EEES9_SC_SE_Li256ELb1ELb1ELb0ELb0EEENS1_36VarlenDynamicPersistentTileSchedulerILi64ELi64ELi256ELi128ELb0ELb1ELb1ELb1ELb1ELb1EEEEEEEEEvNT_6ParamsE --------------------------
	.section	.nv.constant0._ZN7cutlass13device_kernelIN5flash11enable_sm90INS1_16FlashAttnFwdSm90INS1_25CollectiveMainloopFwdSm90ILi2EN4cute5tupleIJNS5_1CILi1EEES8_S8_EEENS6_IJNS7_ILi64EEESA_SA_EEELi512ENS_6half_tEfNS_4arch4Sm90ELb1ELb0ELb0ELb1ELb0ELb1ELb0ELb0ELb0ELb1ELb0ELb0EEENS1_21CollectiveEpilogueFwdINS6_IJSA_NS7_ILi512EEESA_EEES9_SC_SE_Li256ELb1ELb1ELb0ELb0EEENS1_36VarlenDynamicPersistentTileSchedulerILi64ELi64ELi256ELi128ELb0ELb1ELb1ELb1ELb1ELb1EEEEEEEEEvNT_6ParamsE,"a",@progbits
	.sectionflags	@""
	.align	4
.nv.constant0._ZN7cutlass13device_kernelIN5flash11enable_sm90INS1_16FlashAttnFwdSm90INS1_25CollectiveMainloopFwdSm90ILi2EN4cute5tupleIJNS5_1CILi1EEES8_S8_EEENS6_IJNS7_ILi64EEESA_SA_EEELi512ENS_6half_tEfNS_4arch4Sm90ELb1ELb0ELb0ELb1ELb0ELb1ELb0ELb0ELb0ELb1ELb0ELb0EEENS1_21CollectiveEpilogueFwdINS6_IJSA_NS7_ILi512EEESA_EEES9_SC_SE_Li256ELb1ELb1ELb0ELb0EEENS1_36VarlenDynamicPersistentTileSchedulerILi64ELi64ELi256ELi128ELb0ELb1ELb1ELb1ELb1ELb1EEEEEEEEEvNT_6ParamsE:
	.zero		3584


//--------------------- .nv.constant0._ZN7cutlass13device_kernelIN5flash11enable_sm90INS1_16FlashAttnFwdSm90INS1_25CollectiveMainloopFwdSm90ILi2EN4cute5tupleIJNS5_1CILi1EEES8_S8_EEENS6_IJNS7_ILi64EEESA_SA_EEELi512ENS_6half_tEfNS_4arch4Sm90ELb1ELb0ELb0ELb1ELb0ELb0ELb1ELb0ELb0ELb1ELb0ELb0EEENS1_21CollectiveEpilogueFwdINS6_IJSA_NS7_ILi512EEESA_EEES9_SC_SE_Li256ELb1ELb1ELb0ELb0EEENS1_36VarlenDynamicPersistentTileSchedulerILi64ELi64ELi256ELi128ELb0ELb1ELb1ELb1ELb1ELb1EEEEEEEEEvNT_6ParamsE --------------------------
	.section	.nv.constant0._ZN7cutlass13device_kernelIN5flash11enable_sm90INS1_16FlashAttnFwdSm90INS1_25CollectiveMainloopFwdSm90ILi2EN4cute5tupleIJNS5_1CILi1EEES8_S8_EEENS6_IJNS7_ILi64EEESA_SA_EEELi512ENS_6half_tEfNS_4arch4Sm90ELb1ELb0ELb0ELb1ELb0ELb0ELb1ELb0ELb0ELb1ELb0ELb0EEENS1_21CollectiveEpilogueFwdINS6_IJSA_NS7_ILi512EEESA_EEES9_SC_SE_Li256ELb1ELb1ELb0ELb0EEENS1_36VarlenDynamicPersistentTileSchedulerILi64ELi64ELi256ELi128ELb0ELb1ELb1ELb1ELb1ELb1EEEEEEEEEvNT_6ParamsE,"a",@progbits
	.sectionflags	@""
	.align	4
.nv.constant0._ZN7cutlass13device_kernelIN5flash11enable_sm90INS1_16FlashAttnFwdSm90INS1_25CollectiveMainloopFwdSm90ILi2EN4cute5tupleIJNS5_1CILi1EEES8_S8_EEENS6_IJNS7_ILi64EEESA_SA_EEELi512ENS_6half_tEfNS_4arch4Sm90ELb1ELb0ELb0ELb1ELb0ELb0ELb1ELb0ELb0ELb1ELb0ELb0EEENS1_21CollectiveEpilogueFwdINS6_IJSA_NS7_ILi512EEESA_EEES9_SC_SE_Li256ELb1ELb1ELb0ELb0EEENS1_36VarlenDynamicPersistentTileSchedulerILi64ELi64ELi256ELi128ELb0ELb1ELb1ELb1ELb1ELb1EEEEEEEEEvNT_6ParamsE:
	.zero		3840


//--------------------- .nv.constant0._ZN7cutlass13device_kernelIN5flash11enable_sm90INS1_16FlashAttnFwdSm90INS1_25CollectiveMainloopFwdSm90ILi2EN4cute5tupleIJNS5_1CILi1EEES8_S8_EEENS6_IJNS7_ILi64EEESA_SA_EEELi512ENS_6half_tEfNS_4arch4Sm90ELb1ELb0ELb0ELb1ELb0ELb1ELb1ELb0ELb0ELb1ELb0ELb0EEENS1_21CollectiveEpilogueFwdINS6_IJSA_NS7_ILi512EEESA_EEES9_SC_SE_Li256ELb1ELb1ELb0ELb0EEENS1_36VarlenDynamicPersistentTileSchedulerILi64ELi64ELi256ELi128ELb0ELb1ELb1ELb1ELb1ELb1EEEEEEEEEvNT_6ParamsE --------------------------
	.section	.nv.constant0._ZN7cutlass13device_kernelIN5flash11enable_sm90INS1_16FlashAttnFwdSm90INS1_25CollectiveMainloopFwdSm90ILi2EN4cute5tupleIJNS5_1CILi1EEES8_S8_EEENS6_IJNS7_ILi64EEESA_SA_EEELi512ENS_6half_tEfNS_4arch4Sm90ELb1ELb0ELb0ELb1ELb0ELb1ELb1ELb0ELb0ELb1ELb0ELb0EEENS1_21CollectiveEpilogueFwdINS6_IJSA_NS7_ILi512EEESA_EEES9_SC_SE_Li256ELb1ELb1ELb0ELb0EEENS1_36VarlenDynamicPersistentTileSchedulerILi64ELi64ELi256ELi128ELb0ELb1ELb1ELb1ELb1ELb1EEEEEEEEEvNT_6ParamsE,"a",@progbits
	.sectionflags	@""
	.align	4
.nv.constant0._ZN7cutlass13device_kernelIN5flash11enable_sm90INS1_16FlashAttnFwdSm90INS1_25CollectiveMainloopFwdSm90ILi2EN4cute5tupleIJNS5_1CILi1EEES8_S8_EEENS6_IJNS7_ILi64EEESA_SA_EEELi512ENS_6half_tEfNS_4arch4Sm90ELb1ELb0ELb0ELb1ELb0ELb1ELb1ELb0ELb0ELb1ELb0ELb0EEENS1_21CollectiveEpilogueFwdINS6_IJSA_NS7_ILi512EEESA_EEES9_SC_SE_Li256ELb1ELb1ELb0ELb0EEENS1_36VarlenDynamicPersistentTileSchedulerILi64ELi64ELi256ELi128ELb0ELb1ELb1ELb1ELb1ELb1EEEEEEEEEvNT_6ParamsE:
	.zero		3840


//--------------------- SYMBOLS --------------------------

	.type		.nv.reservedSmem.offset0,@object
	.size		.nv.reservedSmem.offset0,0x4
